//
// Generated by NVIDIA NVVM Compiler
//
// Compiler Build ID: CL-36424714
// Cuda compilation tools, release 13.0, V13.0.88
// Based on NVVM 20.0.0
//

.version 9.0
.target sm_100
.address_size 64

	// .globl	_Z24processMandelbrotElementPdS_S_S_S_S_S_Piiiidddd

.visible .entry _Z24processMandelbrotElementPdS_S_S_S_S_S_Piiiidddd(
	.param .u64 .ptr .align 1 _Z24processMandelbrotElementPdS_S_S_S_S_S_Piiiidddd_param_0,
	.param .u64 .ptr .align 1 _Z24processMandelbrotElementPdS_S_S_S_S_S_Piiiidddd_param_1,
	.param .u64 .ptr .align 1 _Z24processMandelbrotElementPdS_S_S_S_S_S_Piiiidddd_param_2,
	.param .u64 .ptr .align 1 _Z24processMandelbrotElementPdS_S_S_S_S_S_Piiiidddd_param_3,
	.param .u64 .ptr .align 1 _Z24processMandelbrotElementPdS_S_S_S_S_S_Piiiidddd_param_4,
	.param .u64 .ptr .align 1 _Z24processMandelbrotElementPdS_S_S_S_S_S_Piiiidddd_param_5,
	.param .u64 .ptr .align 1 _Z24processMandelbrotElementPdS_S_S_S_S_S_Piiiidddd_param_6,
	.param .u64 .ptr .align 1 _Z24processMandelbrotElementPdS_S_S_S_S_S_Piiiidddd_param_7,
	.param .u32 _Z24processMandelbrotElementPdS_S_S_S_S_S_Piiiidddd_param_8,
	.param .u32 _Z24processMandelbrotElementPdS_S_S_S_S_S_Piiiidddd_param_9,
	.param .u32 _Z24processMandelbrotElementPdS_S_S_S_S_S_Piiiidddd_param_10,
	.param .f64 _Z24processMandelbrotElementPdS_S_S_S_S_S_Piiiidddd_param_11,
	.param .f64 _Z24processMandelbrotElementPdS_S_S_S_S_S_Piiiidddd_param_12,
	.param .f64 _Z24processMandelbrotElementPdS_S_S_S_S_S_Piiiidddd_param_13,
	.param .f64 _Z24processMandelbrotElementPdS_S_S_S_S_S_Piiiidddd_param_14
)
{
	.reg .pred 	%p<11>;
	.reg .b32 	%r<70>;
	.reg .b64 	%rd<41>;
	.reg .b64 	%fd<169>;

	ld.param.u64 	%rd1, [_Z24processMandelbrotElementPdS_S_S_S_S_S_Piiiidddd_param_0];
	ld.param.u64 	%rd2, [_Z24processMandelbrotElementPdS_S_S_S_S_S_Piiiidddd_param_1];
	ld.param.u64 	%rd6, [_Z24processMandelbrotElementPdS_S_S_S_S_S_Piiiidddd_param_5];
	ld.param.u64 	%rd7, [_Z24processMandelbrotElementPdS_S_S_S_S_S_Piiiidddd_param_6];
	ld.param.u64 	%rd8, [_Z24processMandelbrotElementPdS_S_S_S_S_S_Piiiidddd_param_7];
	ld.param.u32 	%r30, [_Z24processMandelbrotElementPdS_S_S_S_S_S_Piiiidddd_param_8];
	ld.param.u32 	%r28, [_Z24processMandelbrotElementPdS_S_S_S_S_S_Piiiidddd_param_9];
	ld.param.u32 	%r29, [_Z24processMandelbrotElementPdS_S_S_S_S_S_Piiiidddd_param_10];
	ld.param.f64 	%fd23, [_Z24processMandelbrotElementPdS_S_S_S_S_S_Piiiidddd_param_11];
	ld.param.f64 	%fd24, [_Z24processMandelbrotElementPdS_S_S_S_S_S_Piiiidddd_param_12];
	ld.param.f64 	%fd25, [_Z24processMandelbrotElementPdS_S_S_S_S_S_Piiiidddd_param_13];
	ld.param.f64 	%fd26, [_Z24processMandelbrotElementPdS_S_S_S_S_S_Piiiidddd_param_14];
	mov.u32 	%r31, %ctaid.x;
	mov.u32 	%r32, %ctaid.y;
	mov.u32 	%r33, %nctaid.x;
	mad.lo.s32 	%r34, %r32, %r33, %r31;
	mov.u32 	%r35, %tid.x;
	mov.u32 	%r36, %ntid.x;
	mov.u32 	%r37, %tid.y;
	mov.u32 	%r38, %ntid.y;
	mad.lo.s32 	%r39, %r34, %r38, %r37;
	mad.lo.s32 	%r1, %r39, %r36, %r35;
	setp.ge.s32 	%p1, %r1, %r30;
	@%p1 bra 	$L__BB0_21;
	cvta.to.global.u64 	%rd9, %rd1;
	cvta.to.global.u64 	%rd10, %rd2;
	mul.wide.s32 	%rd11, %r1, 8;
	add.s64 	%rd12, %rd9, %rd11;
	ld.global.f64 	%fd1, [%rd12];
	add.s64 	%rd13, %rd10, %rd11;
	ld.global.f64 	%fd2, [%rd13];
	div.rn.f64 	%fd27, %fd1, %fd23;
	add.f64 	%fd28, %fd27, 0dBFE0000000000000;
	cvt.rmi.f64.f64 	%fd29, %fd28;
	cvt.rzi.s32.f64 	%r2, %fd29;
	div.rn.f64 	%fd30, %fd2, %fd24;
	add.f64 	%fd31, %fd30, 0dBFE0000000000000;
	cvt.rmi.f64.f64 	%fd32, %fd31;
	cvt.rzi.s32.f64 	%r3, %fd32;
	setp.gt.s32 	%p2, %r2, -1;
	@%p2 bra 	$L__BB0_7;
	setp.gt.s32 	%p8, %r3, -1;
	@%p8 bra 	$L__BB0_4;
	mad.lo.s32 	%r56, %r28, %r3, %r28;
	add.s32 	%r57, %r2, %r56;
	add.s32 	%r65, %r57, 1;
	mov.f64 	%fd164, 0d3FF0000000000000;
	mov.f64 	%fd161, 0d0000000000000000;
	mov.b32 	%r62, 0;
	mov.u32 	%r63, %r62;
	mov.u32 	%r64, %r62;
	mov.f64 	%fd162, %fd161;
	mov.f64 	%fd163, %fd161;
	bra.uni 	$L__BB0_18;
$L__BB0_4:
	add.s32 	%r50, %r29, -1;
	setp.lt.s32 	%p9, %r3, %r50;
	@%p9 bra 	$L__BB0_6;
	mad.lo.s32 	%r52, %r3, %r28, %r2;
	add.s32 	%r63, %r52, 1;
	mov.f64 	%fd162, 0d3FF0000000000000;
	mov.f64 	%fd161, 0d0000000000000000;
	mov.b32 	%r62, 0;
	mov.u32 	%r64, %r62;
	mov.u32 	%r65, %r62;
	mov.f64 	%fd163, %fd161;
	mov.f64 	%fd164, %fd161;
	bra.uni 	$L__BB0_18;
$L__BB0_6:
	mad.lo.s32 	%r54, %r3, %r28, %r2;
	add.s32 	%r63, %r54, 1;
	add.s32 	%r65, %r63, %r28;
	cvt.rn.f64.u32 	%fd83, %r3;
	add.f64 	%fd84, %fd83, 0d3FF8000000000000;
	mul.f64 	%fd85, %fd24, %fd84;
	sub.f64 	%fd86, %fd85, %fd2;
	div.rn.f64 	%fd162, %fd86, %fd24;
	add.f64 	%fd87, %fd83, 0d3FE0000000000000;
	mul.f64 	%fd88, %fd24, %fd87;
	sub.f64 	%fd89, %fd2, %fd88;
	div.rn.f64 	%fd164, %fd89, %fd24;
	mov.f64 	%fd161, 0d0000000000000000;
	mov.b32 	%r62, 0;
	mov.u32 	%r64, %r62;
	mov.f64 	%fd163, %fd161;
	bra.uni 	$L__BB0_18;
$L__BB0_7:
	add.s32 	%r40, %r28, -1;
	setp.lt.s32 	%p3, %r2, %r40;
	@%p3 bra 	$L__BB0_13;
	setp.gt.s32 	%p4, %r3, -1;
	@%p4 bra 	$L__BB0_10;
	mad.lo.s32 	%r45, %r28, %r3, %r28;
	add.s32 	%r64, %r45, %r2;
	mov.f64 	%fd163, 0d3FF0000000000000;
	mov.f64 	%fd161, 0d0000000000000000;
	mov.b32 	%r62, 0;
	mov.u32 	%r63, %r62;
	mov.u32 	%r65, %r62;
	mov.f64 	%fd162, %fd161;
	mov.f64 	%fd164, %fd161;
	bra.uni 	$L__BB0_18;
$L__BB0_10:
	add.s32 	%r41, %r29, -1;
	mad.lo.s32 	%r62, %r3, %r28, %r2;
	setp.lt.s32 	%p5, %r3, %r41;
	@%p5 bra 	$L__BB0_12;
	mov.f64 	%fd162, 0d0000000000000000;
	mov.f64 	%fd161, 0d3FF0000000000000;
	mov.b32 	%r63, 0;
	mov.u32 	%r64, %r63;
	mov.u32 	%r65, %r63;
	mov.f64 	%fd163, %fd162;
	mov.f64 	%fd164, %fd162;
	bra.uni 	$L__BB0_18;
$L__BB0_12:
	add.s32 	%r64, %r62, %r28;
	cvt.rn.f64.u32 	%fd36, %r3;
	add.f64 	%fd37, %fd36, 0d3FF8000000000000;
	mul.f64 	%fd38, %fd24, %fd37;
	sub.f64 	%fd39, %fd38, %fd2;
	div.rn.f64 	%fd161, %fd39, %fd24;
	add.f64 	%fd40, %fd36, 0d3FE0000000000000;
	mul.f64 	%fd41, %fd24, %fd40;
	sub.f64 	%fd42, %fd2, %fd41;
	div.rn.f64 	%fd163, %fd42, %fd24;
	mov.f64 	%fd162, 0d0000000000000000;
	mov.b32 	%r63, 0;
	mov.u32 	%r65, %r63;
	mov.f64 	%fd164, %fd162;
	bra.uni 	$L__BB0_18;
$L__BB0_13:
	setp.gt.s32 	%p6, %r3, -1;
	@%p6 bra 	$L__BB0_15;
	mad.lo.s32 	%r49, %r28, %r3, %r28;
	add.s32 	%r64, %r49, %r2;
	add.s32 	%r65, %r64, 1;
	cvt.rn.f64.u32 	%fd73, %r2;
	add.f64 	%fd74, %fd73, 0d3FF8000000000000;
	mul.f64 	%fd75, %fd23, %fd74;
	sub.f64 	%fd76, %fd75, %fd1;
	div.rn.f64 	%fd163, %fd76, %fd23;
	add.f64 	%fd77, %fd73, 0d3FE0000000000000;
	mul.f64 	%fd78, %fd23, %fd77;
	sub.f64 	%fd79, %fd1, %fd78;
	div.rn.f64 	%fd164, %fd79, %fd23;
	mov.f64 	%fd161, 0d0000000000000000;
	mov.b32 	%r62, 0;
	mov.u32 	%r63, %r62;
	mov.f64 	%fd162, %fd161;
	bra.uni 	$L__BB0_18;
$L__BB0_15:
	add.s32 	%r46, %r29, -1;
	mad.lo.s32 	%r62, %r3, %r28, %r2;
	add.s32 	%r63, %r62, 1;
	setp.lt.s32 	%p7, %r3, %r46;
	@%p7 bra 	$L__BB0_17;
	cvt.rn.f64.u32 	%fd46, %r2;
	add.f64 	%fd47, %fd46, 0d3FF8000000000000;
	mul.f64 	%fd48, %fd23, %fd47;
	sub.f64 	%fd49, %fd48, %fd1;
	div.rn.f64 	%fd161, %fd49, %fd23;
	add.f64 	%fd50, %fd46, 0d3FE0000000000000;
	mul.f64 	%fd51, %fd23, %fd50;
	sub.f64 	%fd52, %fd1, %fd51;
	div.rn.f64 	%fd162, %fd52, %fd23;
	mov.f64 	%fd163, 0d0000000000000000;
	mov.b32 	%r64, 0;
	mov.u32 	%r65, %r64;
	mov.f64 	%fd164, %fd163;
	bra.uni 	$L__BB0_18;
$L__BB0_17:
	add.s32 	%r64, %r62, %r28;
	add.s32 	%r65, %r64, 1;
	cvt.rn.f64.u32 	%fd53, %r2;
	add.f64 	%fd54, %fd53, 0d3FF8000000000000;
	mul.f64 	%fd55, %fd23, %fd54;
	sub.f64 	%fd56, %fd55, %fd1;
	cvt.rn.f64.u32 	%fd57, %r3;
	add.f64 	%fd58, %fd57, 0d3FF8000000000000;
	mul.f64 	%fd59, %fd24, %fd58;
	sub.f64 	%fd60, %fd59, %fd2;
	mul.f64 	%fd61, %fd56, %fd60;
	mul.f64 	%fd62, %fd23, %fd24;
	div.rn.f64 	%fd161, %fd61, %fd62;
	add.f64 	%fd63, %fd53, 0d3FE0000000000000;
	mul.f64 	%fd64, %fd23, %fd63;
	sub.f64 	%fd65, %fd1, %fd64;
	mul.f64 	%fd66, %fd65, %fd60;
	div.rn.f64 	%fd162, %fd66, %fd62;
	add.f64 	%fd67, %fd57, 0d3FE0000000000000;
	mul.f64 	%fd68, %fd24, %fd67;
	sub.f64 	%fd69, %fd2, %fd68;
	mul.f64 	%fd70, %fd56, %fd69;
	div.rn.f64 	%fd163, %fd70, %fd62;
	mul.f64 	%fd71, %fd65, %fd69;
	div.rn.f64 	%fd164, %fd71, %fd62;
$L__BB0_18:
	cvta.to.global.u64 	%rd14, %rd8;
	mul.wide.s32 	%rd15, %r1, 4;
	add.s64 	%rd16, %rd14, %rd15;
	ld.global.u32 	%r58, [%rd16];
	setp.ne.s32 	%p10, %r58, 1;
	@%p10 bra 	$L__BB0_20;
	mov.f64 	%fd161, 0d0000000000000000;
	mov.b32 	%r62, 0;
	mov.u32 	%r63, %r62;
	mov.u32 	%r64, %r62;
	mov.u32 	%r65, %r62;
	mov.f64 	%fd162, %fd161;
	mov.f64 	%fd163, %fd161;
	mov.f64 	%fd164, %fd161;
$L__BB0_20:
	ld.param.u64 	%rd40, [_Z24processMandelbrotElementPdS_S_S_S_S_S_Piiiidddd_param_4];
	ld.param.u64 	%rd39, [_Z24processMandelbrotElementPdS_S_S_S_S_S_Piiiidddd_param_3];
	ld.param.u64 	%rd38, [_Z24processMandelbrotElementPdS_S_S_S_S_S_Piiiidddd_param_2];
	cvta.to.global.u64 	%rd17, %rd7;
	cvta.to.global.u64 	%rd18, %rd6;
	mul.f64 	%fd93, %fd26, 0d3FE0000000000000;
	add.s32 	%r60, %r2, 1;
	cvt.rn.f64.s32 	%fd94, %r60;
	mul.f64 	%fd95, %fd23, %fd94;
	mul.f64 	%fd96, %fd95, %fd95;
	cvt.rn.f64.s32 	%fd97, %r2;
	mul.f64 	%fd98, %fd23, %fd97;
	mul.f64 	%fd99, %fd98, %fd98;
	sub.f64 	%fd100, %fd96, %fd99;
	mul.f64 	%fd101, %fd24, %fd100;
	mul.f64 	%fd102, %fd93, %fd101;
	add.s32 	%r61, %r2, 2;
	cvt.rn.f64.s32 	%fd103, %r61;
	mul.f64 	%fd104, %fd23, %fd103;
	mul.f64 	%fd105, %fd104, %fd104;
	sub.f64 	%fd106, %fd105, %fd96;
	mul.f64 	%fd107, %fd24, %fd106;
	mul.f64 	%fd108, %fd93, %fd107;
	mul.wide.s32 	%rd19, %r62, 8;
	add.s64 	%rd20, %rd18, %rd19;
	mul.f64 	%fd109, %fd25, %fd161;
	cvta.to.global.u64 	%rd21, %rd38;
	mul.wide.s32 	%rd22, %r1, 8;
	add.s64 	%rd23, %rd21, %rd22;
	ld.global.f64 	%fd110, [%rd23];
	mul.f64 	%fd111, %fd109, %fd110;
	cvta.to.global.u64 	%rd24, %rd39;
	add.s64 	%rd25, %rd24, %rd22;
	ld.global.f64 	%fd112, [%rd25];
	mul.f64 	%fd113, %fd111, %fd112;
	div.rn.f64 	%fd114, %fd113, %fd102;
	atom.global.add.f64 	%fd115, [%rd20], %fd114;
	mul.wide.s32 	%rd26, %r63, 8;
	add.s64 	%rd27, %rd18, %rd26;
	mul.f64 	%fd116, %fd25, %fd162;
	ld.global.f64 	%fd117, [%rd23];
	mul.f64 	%fd118, %fd116, %fd117;
	ld.global.f64 	%fd119, [%rd25];
	mul.f64 	%fd120, %fd118, %fd119;
	div.rn.f64 	%fd121, %fd120, %fd108;
	atom.global.add.f64 	%fd122, [%rd27], %fd121;
	mul.wide.s32 	%rd28, %r64, 8;
	add.s64 	%rd29, %rd18, %rd28;
	mul.f64 	%fd123, %fd25, %fd163;
	ld.global.f64 	%fd124, [%rd23];
	mul.f64 	%fd125, %fd123, %fd124;
	ld.global.f64 	%fd126, [%rd25];
	mul.f64 	%fd127, %fd125, %fd126;
	div.rn.f64 	%fd128, %fd127, %fd102;
	atom.global.add.f64 	%fd129, [%rd29], %fd128;
	mul.wide.s32 	%rd30, %r65, 8;
	add.s64 	%rd31, %rd18, %rd30;
	mul.f64 	%fd130, %fd25, %fd164;
	ld.global.f64 	%fd131, [%rd23];
	mul.f64 	%fd132, %fd130, %fd131;
	ld.global.f64 	%fd133, [%rd25];
	mul.f64 	%fd134, %fd132, %fd133;
	div.rn.f64 	%fd135, %fd134, %fd108;
	atom.global.add.f64 	%fd136, [%rd31], %fd135;
	add.s64 	%rd32, %rd17, %rd19;
	ld.global.f64 	%fd137, [%rd23];
	mul.f64 	%fd138, %fd109, %fd137;
	cvta.to.global.u64 	%rd33, %rd40;
	add.s64 	%rd34, %rd33, %rd22;
	ld.global.f64 	%fd139, [%rd34];
	mul.f64 	%fd140, %fd138, %fd139;
	div.rn.f64 	%fd141, %fd140, %fd102;
	atom.global.add.f64 	%fd142, [%rd32], %fd141;
	add.s64 	%rd35, %rd17, %rd26;
	ld.global.f64 	%fd143, [%rd23];
	mul.f64 	%fd144, %fd116, %fd143;
	ld.global.f64 	%fd145, [%rd34];
	mul.f64 	%fd146, %fd144, %fd145;
	div.rn.f64 	%fd147, %fd146, %fd108;
	atom.global.add.f64 	%fd148, [%rd35], %fd147;
	add.s64 	%rd36, %rd17, %rd28;
	ld.global.f64 	%fd149, [%rd23];
	mul.f64 	%fd150, %fd123, %fd149;
	ld.global.f64 	%fd151, [%rd34];
	mul.f64 	%fd152, %fd150, %fd151;
	div.rn.f64 	%fd153, %fd152, %fd102;
	atom.global.add.f64 	%fd154, [%rd36], %fd153;
	add.s64 	%rd37, %rd17, %rd30;
	ld.global.f64 	%fd155, [%rd23];
	mul.f64 	%fd156, %fd130, %fd155;
	ld.global.f64 	%fd157, [%rd34];
	mul.f64 	%fd158, %fd156, %fd157;
	div.rn.f64 	%fd159, %fd158, %fd108;
	atom.global.add.f64 	%fd160, [%rd37], %fd159;
$L__BB0_21:
	ret;

}


// ===== COMPILED SASS (sm_100) =====

	.target	sm_100

	.elftype	@"ET_EXEC"


//--------------------- .note.nv.tkinfo           --------------------------
	.section	.note.nv.tkinfo,"",@"SHT_NOTE"
	.sectionflags	@"SHF_NOTE_NV_TKINFO"
	.tkinfo
        /*0018*/ 	.word	0x00000002
        /*0030*/ 	.string	""
        /*0030*/ 	.string	"ptxas"
        /*0030*/ 	.string	"Cuda compilation tools, release 13.0, V13.0.88"
        /*0030*/ 	.string	"Build cuda_13.0.r13.0/compiler.36424714_0"
        /*0030*/ 	.string	"-arch sm_100 -m 64 "



//--------------------- .note.nv.cuinfo           --------------------------
	.section	.note.nv.cuinfo,"",@"SHT_NOTE"
	.sectionflags	@"SHF_NOTE_NV_CUINFO"
        /*0018*/ 	.short	0x0002
        /*001a*/ 	.short	0x0064
        /*001c*/ 	.short	0x0082
	.zero		2


//--------------------- .nv.info                  --------------------------
	.section	.nv.info,"",@"SHT_CUDA_INFO"
	.align	4


	//----- nvinfo : EIATTR_REGCOUNT
	.align		4
        /*0000*/ 	.byte	0x04, 0x2f
        /*0002*/ 	.short	(.L_1 - .L_0)
	.align		4
.L_0:
        /*0004*/ 	.word	index@(_Z24processMandelbrotElementPdS_S_S_S_S_S_Piiiidddd)
        /*0008*/ 	.word	0x0000002e


	//----- nvinfo : EIATTR_FRAME_SIZE
	.align		4
.L_1:
        /*000c*/ 	.byte	0x04, 0x11
        /*000e*/ 	.short	(.L_3 - .L_2)
	.align		4
.L_2:
        /*0010*/ 	.word	index@($__internal_0_$__cuda_sm20_div_rn_f64_full)
        /*0014*/ 	.word	0x00000000


	//----- nvinfo : EIATTR_FRAME_SIZE
	.align		4
.L_3:
        /*0018*/ 	.byte	0x04, 0x11
        /*001a*/ 	.short	(.L_5 - .L_4)
	.align		4
.L_4:
        /*001c*/ 	.word	index@(_Z24processMandelbrotElementPdS_S_S_S_S_S_Piiiidddd)
        /*0020*/ 	.word	0x00000000


	//----- nvinfo : EIATTR_MIN_STACK_SIZE
	.align		4
.L_5:
        /*0024*/ 	.byte	0x04, 0x12
        /*0026*/ 	.short	(.L_7 - .L_6)
	.align		4
.L_6:
        /*0028*/ 	.word	index@(_Z24processMandelbrotElementPdS_S_S_S_S_S_Piiiidddd)
        /*002c*/ 	.word	0x00000000
.L_7:


//--------------------- .nv.compat                --------------------------
	.section	.nv.compat,"",@"SHT_CUDA_COMPAT_INFO"
	.align	4
        /*0000*/ 	.byte	0x02, 0x09, 0x00, 0x00, 0x02, 0x02, 0x01, 0x00, 0x02, 0x05, 0x05, 0x00, 0x03, 0x07, 0x01, 0x01
        /*0010*/ 	.byte	0x02, 0x03, 0x00, 0x00, 0x02, 0x06, 0x01, 0x00, 0x04, 0x0b, 0x08, 0x00, 0x01, 0x00, 0x00, 0x00
        /*0020*/ 	.byte	0x00, 0x00, 0x00, 0x00


//--------------------- .nv.info._Z24processMandelbrotElementPdS_S_S_S_S_S_Piiiidddd --------------------------
	.section	.nv.info._Z24processMandelbrotElementPdS_S_S_S_S_S_Piiiidddd,"",@"SHT_CUDA_INFO"
	.sectionflags	@""
	.align	4


	//----- nvinfo : EIATTR_CUDA_API_VERSION
	.align		4
        /*0000*/ 	.byte	0x04, 0x37
        /*0002*/ 	.short	(.L_9 - .L_8)
.L_8:
        /*0004*/ 	.word	0x00000082


	//----- nvinfo : EIATTR_KPARAM_INFO
	.align		4
.L_9:
        /*0008*/ 	.byte	0x04, 0x17
        /*000a*/ 	.short	(.L_11 - .L_10)
.L_10:
        /*000c*/ 	.word	0x00000000
        /*0010*/ 	.short	0x000e
        /*0012*/ 	.short	0x0068
        /*0014*/ 	.byte	0x00, 0xf0, 0x21, 0x00


	//----- nvinfo : EIATTR_KPARAM_INFO
	.align		4
.L_11:
        /*0018*/ 	.byte	0x04, 0x17
        /*001a*/ 	.short	(.L_13 - .L_12)
.L_12:
        /*001c*/ 	.word	0x00000000
        /*0020*/ 	.short	0x000d
        /*0022*/ 	.short	0x0060
        /*0024*/ 	.byte	0x00, 0xf0, 0x21, 0x00


	//----- nvinfo : EIATTR_KPARAM_INFO
	.align		4
.L_13:
        /*0028*/ 	.byte	0x04, 0x17
        /*002a*/ 	.short	(.L_15 - .L_14)
.L_14:
        /*002c*/ 	.word	0x00000000
        /*0030*/ 	.short	0x000c
        /*0032*/ 	.short	0x0058
        /*0034*/ 	.byte	0x00, 0xf0, 0x21, 0x00


	//----- nvinfo : EIATTR_KPARAM_INFO
	.align		4
.L_15:
        /*0038*/ 	.byte	0x04, 0x17
        /*003a*/ 	.short	(.L_17 - .L_16)
.L_16:
        /*003c*/ 	.word	0x00000000
        /*0040*/ 	.short	0x000b
        /*0042*/ 	.short	0x0050
        /*0044*/ 	.byte	0x00, 0xf0, 0x21, 0x00


	//----- nvinfo : EIATTR_KPARAM_INFO
	.align		4
.L_17:
        /*0048*/ 	.byte	0x04, 0x17
        /*004a*/ 	.short	(.L_19 - .L_18)
.L_18:
        /*004c*/ 	.word	0x00000000
        /*0050*/ 	.short	0x000a
        /*0052*/ 	.short	0x0048
        /*0054*/ 	.byte	0x00, 0xf0, 0x11, 0x00


	//----- nvinfo : EIATTR_KPARAM_INFO
	.align		4
.L_19:
        /*0058*/ 	.byte	0x04, 0x17
        /*005a*/ 	.short	(.L_21 - .L_20)
.L_20:
        /*005c*/ 	.word	0x00000000
        /*0060*/ 	.short	0x0009
        /*0062*/ 	.short	0x0044
        /*0064*/ 	.byte	0x00, 0xf0, 0x11, 0x00


	//----- nvinfo : EIATTR_KPARAM_INFO
	.align		4
.L_21:
        /*0068*/ 	.byte	0x04, 0x17
        /*006a*/ 	.short	(.L_23 - .L_22)
.L_22:
        /*006c*/ 	.word	0x00000000
        /*0070*/ 	.short	0x0008
        /*0072*/ 	.short	0x0040
        /*0074*/ 	.byte	0x00, 0xf0, 0x11, 0x00


	//----- nvinfo : EIATTR_KPARAM_INFO
	.align		4
.L_23:
        /*0078*/ 	.byte	0x04, 0x17
        /*007a*/ 	.short	(.L_25 - .L_24)
.L_24:
        /*007c*/ 	.word	0x00000000
        /*0080*/ 	.short	0x0007
        /*0082*/ 	.short	0x0038
        /*0084*/ 	.byte	0x00, 0xf5, 0x21, 0x00


	//----- nvinfo : EIATTR_KPARAM_INFO
	.align		4
.L_25:
        /*0088*/ 	.byte	0x04, 0x17
        /*008a*/ 	.short	(.L_27 - .L_26)
.L_26:
        /*008c*/ 	.word	0x00000000
        /*0090*/ 	.short	0x0006
        /*0092*/ 	.short	0x0030
        /*0094*/ 	.byte	0x00, 0xf5, 0x21, 0x00


	//----- nvinfo : EIATTR_KPARAM_INFO
	.align		4
.L_27:
        /*0098*/ 	.byte	0x04, 0x17
        /*009a*/ 	.short	(.L_29 - .L_28)
.L_28:
        /*009c*/ 	.word	0x00000000
        /*00a0*/ 	.short	0x0005
        /*00a2*/ 	.short	0x0028
        /*00a4*/ 	.byte	0x00, 0xf5, 0x21, 0x00


	//----- nvinfo : EIATTR_KPARAM_INFO
	.align		4
.L_29:
        /*00a8*/ 	.byte	0x04, 0x17
        /*00aa*/ 	.short	(.L_31 - .L_30)
.L_30:
        /*00ac*/ 	.word	0x00000000
        /*00b0*/ 	.short	0x0004
        /*00b2*/ 	.short	0x0020
        /*00b4*/ 	.byte	0x00, 0xf5, 0x21, 0x00


	//----- nvinfo : EIATTR_KPARAM_INFO
	.align		4
.L_31:
        /*00b8*/ 	.byte	0x04, 0x17
        /*00ba*/ 	.short	(.L_33 - .L_32)
.L_32:
        /*00bc*/ 	.word	0x00000000
        /*00c0*/ 	.short	0x0003
        /*00c2*/ 	.short	0x0018
        /*00c4*/ 	.byte	0x00, 0xf5, 0x21, 0x00


	//----- nvinfo : EIATTR_KPARAM_INFO
	.align		4
.L_33:
        /*00c8*/ 	.byte	0x04, 0x17
        /*00ca*/ 	.short	(.L_35 - .L_34)
.L_34:
        /*00cc*/ 	.word	0x00000000
        /*00d0*/ 	.short	0x0002
        /*00d2*/ 	.short	0x0010
        /*00d4*/ 	.byte	0x00, 0xf5, 0x21, 0x00


	//----- nvinfo : EIATTR_KPARAM_INFO
	.align		4
.L_35:
        /*00d8*/ 	.byte	0x04, 0x17
        /*00da*/ 	.short	(.L_37 - .L_36)
.L_36:
        /*00dc*/ 	.word	0x00000000
        /*00e0*/ 	.short	0x0001
        /*00e2*/ 	.short	0x0008
        /*00e4*/ 	.byte	0x00, 0xf5, 0x21, 0x00


	//----- nvinfo : EIATTR_KPARAM_INFO
	.align		4
.L_37:
        /*00e8*/ 	.byte	0x04, 0x17
        /*00ea*/ 	.short	(.L_39 - .L_38)
.L_38:
        /*00ec*/ 	.word	0x00000000
        /*00f0*/ 	.short	0x0000
        /*00f2*/ 	.short	0x0000
        /*00f4*/ 	.byte	0x00, 0xf5, 0x21, 0x00


	//----- nvinfo : EIATTR_SPARSE_MMA_MASK
	.align		4
.L_39:
        /*00f8*/ 	.byte	0x03, 0x50
        /*00fa*/ 	.short	0x0000


	//----- nvinfo : EIATTR_MAXREG_COUNT
	.align		4
        /*00fc*/ 	.byte	0x03, 0x1b
        /*00fe*/ 	.short	0x00ff


	//----- nvinfo : EIATTR_MERCURY_ISA_VERSION
	.align		4
        /*0100*/ 	.byte	0x03, 0x5f
        /*0102*/ 	.short	0x0101


	//----- nvinfo : EIATTR_VRC_CTA_INIT_COUNT
	.align		4
        /*0104*/ 	.byte	0x02, 0x4a
	.zero		1
	.zero		1


	//----- nvinfo : EIATTR_EXIT_INSTR_OFFSETS
	.align		4
        /*0108*/ 	.byte	0x04, 0x1c
        /*010a*/ 	.short	(.L_41 - .L_40)


	//   ....[0]....
.L_40:
        /*010c*/ 	.word	0x000000d0


	//   ....[1]....
        /*0110*/ 	.word	0x000032d0


	//----- nvinfo : EIATTR_CRS_STACK_SIZE
	.align		4
.L_41:
        /*0114*/ 	.byte	0x04, 0x1e
        /*0116*/ 	.short	(.L_43 - .L_42)
.L_42:
        /*0118*/ 	.word	0x00000000


	//----- nvinfo : EIATTR_CBANK_PARAM_SIZE
	.align		4
.L_43:
        /*011c*/ 	.byte	0x03, 0x19
        /*011e*/ 	.short	0x0070


	//----- nvinfo : EIATTR_PARAM_CBANK
	.align		4
        /*0120*/ 	.byte	0x04, 0x0a
        /*0122*/ 	.short	(.L_45 - .L_44)
	.align		4
.L_44:
        /*0124*/ 	.word	index@(.nv.constant0._Z24processMandelbrotElementPdS_S_S_S_S_S_Piiiidddd)
        /*0128*/ 	.short	0x0380
        /*012a*/ 	.short	0x0070


	//----- nvinfo : EIATTR_SW_WAR
	.align		4
.L_45:
        /*012c*/ 	.byte	0x04, 0x36
        /*012e*/ 	.short	(.L_47 - .L_46)
.L_46:
        /*0130*/ 	.word	0x00000008
.L_47:


//--------------------- .nv.callgraph             --------------------------
	.section	.nv.callgraph,"",@"SHT_CUDA_CALLGRAPH"
	.align	4
	.sectionentsize	8
	.align		4
        /*0000*/ 	.word	0x00000000
	.align		4
        /*0004*/ 	.word	0xffffffff
	.align		4
        /*0008*/ 	.word	0x00000000
	.align		4
        /*000c*/ 	.word	0xfffffffe
	.align		4
        /*0010*/ 	.word	0x00000000
	.align		4
        /*0014*/ 	.word	0xfffffffd
	.align		4
        /*0018*/ 	.word	0x00000000
	.align		4
        /*001c*/ 	.word	0xfffffffc


//--------------------- .text._Z24processMandelbrotElementPdS_S_S_S_S_S_Piiiidddd --------------------------
	.section	.text._Z24processMandelbrotElementPdS_S_S_S_S_S_Piiiidddd,"ax",@progbits
	.align	128
        .global         _Z24processMandelbrotElementPdS_S_S_S_S_S_Piiiidddd
        .type           _Z24processMandelbrotElementPdS_S_S_S_S_S_Piiiidddd,@function
        .size           _Z24processMandelbrotElementPdS_S_S_S_S_S_Piiiidddd,(.L_x_61 - _Z24processMandelbrotElementPdS_S_S_S_S_S_Piiiidddd)
        .other          _Z24processMandelbrotElementPdS_S_S_S_S_S_Piiiidddd,@"STO_CUDA_ENTRY STV_DEFAULT"
_Z24processMandelbrotElementPdS_S_S_S_S_S_Piiiidddd:
.text._Z24processMandelbrotElementPdS_S_S_S_S_S_Piiiidddd:
[----:B------:R-:W-:Y:S01]  /*0000*/  LDC R1, c[0x0][0x37c] ;  /* 0x0000df00ff017b82 */ /* 0x000fe20000000800 */
[----:B------:R-:W0:Y:S07]  /*0010*/  S2R R5, SR_TID.Y ;  /* 0x0000000000057919 */ /* 0x000e2e0000002200 */
[----:B------:R-:W-:Y:S01]  /*0020*/  S2UR UR4, SR_CTAID.X ;  /* 0x00000000000479c3 */ /* 0x000fe20000002500 */
[----:B------:R-:W1:Y:S01]  /*0030*/  LDCU UR6, c[0x0][0x370] ;  /* 0x00006e00ff0677ac */ /* 0x000e620008000800 */
[----:B------:R-:W2:Y:S01]  /*0040*/  S2R R0, SR_TID.X ;  /* 0x0000000000007919 */ /* 0x000ea20000002100 */
[----:B------:R-:W2:Y:S05]  /*0050*/  LDCU UR7, c[0x0][0x360] ;  /* 0x00006c00ff0777ac */ /* 0x000eaa0008000800 */
[----:B------:R-:W1:Y:S01]  /*0060*/  S2UR UR5, SR_CTAID.Y ;  /* 0x00000000000579c3 */ /* 0x000e620000002600 */
[----:B------:R-:W3:Y:S07]  /*0070*/  LDCU UR8, c[0x0][0x3c0] ;  /* 0x00007800ff0877ac */ /* 0x000eee0008000800 */
[----:B------:R-:W0:Y:S01]  /*0080*/  LDC R2, c[0x0][0x364] ;  /* 0x0000d900ff027b82 */ /* 0x000e220000000800 */
[----:B-1----:R-:W-:-:S06]  /*0090*/  UIMAD UR4, UR5, UR6, UR4 ;  /* 0x00000006050472a4 */ /* 0x002fcc000f8e0204 */
[----:B0-----:R-:W-:-:S04]  /*00a0*/  IMAD R5, R2, UR4, R5 ;  /* 0x0000000402057c24 */ /* 0x001fc8000f8e0205 */
[----:B--2---:R-:W-:-:S05]  /*00b0*/  IMAD R5, R5, UR7, R0 ;  /* 0x0000000705057c24 */ /* 0x004fca000f8e0200 */
[----:B---3--:R-:W-:-:S13]  /*00c0*/  ISETP.GE.AND P0, PT, R5, UR8, PT ;  /* 0x0000000805007c0c */ /* 0x008fda000bf06270 */
[----:B------:R-:W-:Y:S05]  /*00d0*/  @P0 EXIT ;  /* 0x000000000000094d */ /* 0x000fea0003800000 */
[----:B------:R-:W0:Y:S01]  /*00e0*/  LDC.64 R30, c[0x0][0x380] ;  /* 0x0000e000ff1e7b82 */ /* 0x000e220000000a00 */
[----:B------:R-:W1:Y:S01]  /*00f0*/  LDCU.64 UR6, c[0x0][0x358] ;  /* 0x00006b00ff0677ac */ /* 0x000e620008000a00 */
[----:B------:R-:W2:Y:S06]  /*0100*/  LDCU UR4, c[0x0][0x3d4] ;  /* 0x00007a80ff0477ac */ /* 0x000eac0008000800 */
[----:B------:R-:W3:Y:S08]  /*0110*/  LDC.64 R24, c[0x0][0x388] ;  /* 0x0000e200ff187b82 */ /* 0x000ef00000000a00 */
[----:B------:R-:W4:Y:S01]  /*0120*/  LDC.64 R10, c[0x0][0x3d0] ;  /* 0x0000f400ff0a7b82 */ /* 0x000f220000000a00 */
[----:B0-----:R-:W-:-:S06]  /*0130*/  IMAD.WIDE R30, R5, 0x8, R30 ;  /* 0x00000008051e7825 */ /* 0x001fcc00078e021e */
[----:B-1----:R-:W4:Y:S01]  /*0140*/  LDG.E.64 R30, desc[UR6][R30.64] ;  /* 0x000000061e1e7981 */ /* 0x002f22000c1e1b00 */
[----:B---3--:R-:W-:-:S06]  /*0150*/  IMAD.WIDE R24, R5, 0x8, R24 ;  /* 0x0000000805187825 */ /* 0x008fcc00078e0218 */
[----:B------:R-:W5:Y:S01]  /*0160*/  LDG.E.64 R24, desc[UR6][R24.64] ;  /* 0x0000000618187981 */ /* 0x000f62000c1e1b00 */
[----:B--2---:R-:W4:Y:S01]  /*0170*/  MUFU.RCP64H R3, UR4 ;  /* 0x0000000400037d08 */ /* 0x004f220008001800 */
[----:B------:R-:W-:Y:S01]  /*0180*/  IMAD.MOV.U32 R2, RZ, RZ, 0x1 ;  /* 0x00000001ff027424 */ /* 0x000fe200078e00ff */
[----:B------:R-:W-:Y:S05]  /*0190*/  BSSY.RECONVERGENT B1, `(.L_x_0) ;  /* 0x0000015000017945 */ /* 0x000fea0003800200 */
[----:B----4-:R-:W-:-:S08]  /*01a0*/  DFMA R6, R2, -R10, 1 ;  /* 0x3ff000000206742b */ /* 0x010fd0000000080a */
[----:B------:R-:W-:-:S08]  /*01b0*/  DFMA R6, R6, R6, R6 ;  /* 0x000000060606722b */ /* 0x000fd00000000006 */
[----:B------:R-:W-:-:S08]  /*01c0*/  DFMA R6, R2, R6, R2 ;  /* 0x000000060206722b */ /* 0x000fd00000000002 */
[----:B------:R-:W-:-:S08]  /*01d0*/  DFMA R2, R6, -R10, 1 ;  /* 0x3ff000000602742b */ /* 0x000fd0000000080a */
[----:B------:R-:W-:-:S08]  /*01e0*/  DFMA R2, R6, R2, R6 ;  /* 0x000000020602722b */ /* 0x000fd00000000006 */
[----:B------:R-:W-:Y:S01]  /*01f0*/  DMUL R8, R30, R2 ;  /* 0x000000021e087228 */ /* 0x000fe20000000000 */
[----:B------:R-:W-:-:S07]  /*0200*/  FSETP.GEU.AND P1, PT, |R31|, 6.5827683646048100446e-37, PT ;  /* 0x036000001f00780b */ /* 0x000fce0003f2e200 */
[----:B------:R-:W-:-:S08]  /*0210*/  DFMA R6, R8, -R10, R30 ;  /* 0x8000000a0806722b */ /* 0x000fd0000000001e */
[----:B------:R-:W-:-:S10]  /*0220*/  DFMA R8, R2, R6, R8 ;  /* 0x000000060208722b */ /* 0x000fd40000000008 */
[----:B------:R-:W-:-:S05]  /*0230*/  FFMA R0, RZ, UR4, R9 ;  /* 0x00000004ff007c23 */ /* 0x000fca0008000009 */
[----:B------:R-:W-:-:S13]  /*0240*/  FSETP.GT.AND P0, PT, |R0|, 1.469367938527859385e-39, PT ;  /* 0x001000000000780b */ /* 0x000fda0003f04200 */
[----:B------:R-:W-:Y:S05]  /*0250*/  @P0 BRA P1, `(.L_x_1) ;  /* 0x0000000000200947 */ /* 0x000fea0000800000 */
[----:B------:R-:W0:Y:S01]  /*0260*/  LDCU.64 UR4, c[0x0][0x3d0] ;  /* 0x00007a00ff0477ac */ /* 0x000e220008000a00 */
[----:B------:R-:W-:Y:S01]  /*0270*/  IMAD.MOV.U32 R8, RZ, RZ, R30 ;  /* 0x000000ffff087224 */ /* 0x000fe200078e001e */
[----:B------:R-:W-:Y:S01]  /*0280*/  MOV R6, 0x2d0 ;  /* 0x000002d000067802 */ /* 0x000fe20000000f00 */
[----:B------:R-:W-:Y:S02]  /*0290*/  IMAD.MOV.U32 R7, RZ, RZ, R31 ;  /* 0x000000ffff077224 */ /* 0x000fe400078e001f */
[----:B0-----:R-:W-:Y:S01]  /*02a0*/  IMAD.U32 R28, RZ, RZ, UR4 ;  /* 0x00000004ff1c7e24 */ /* 0x001fe2000f8e00ff */
[----:B------:R-:W-:-:S07]  /*02b0*/  MOV R29, UR5 ;  /* 0x00000005001d7c02 */ /* 0x000fce0008000f00 */
[----:B-----5:R-:W-:Y:S05]  /*02c0*/  CALL.REL.NOINC `($__internal_0_$__cuda_sm20_div_rn_f64_full) ;  /* 0x0000003000047944 */ /* 0x020fea0003c00000 */
[----:B------:R-:W-:-:S07]  /*02d0*/  IMAD.MOV.U32 R9, RZ, RZ, R7 ;  /* 0x000000ffff097224 */ /* 0x000fce00078e0007 */
.L_x_1:
[----:B------:R-:W-:Y:S05]  /*02e0*/  BSYNC.RECONVERGENT B1 ;  /* 0x0000000000017941 */ /* 0x000fea0003800200 */
.L_x_0:
[----:B------:R-:W0:Y:S01]  /*02f0*/  LDCU UR4, c[0x0][0x3dc] ;  /* 0x00007b80ff0477ac */ /* 0x000e220008000800 */
[----:B------:R-:W1:Y:S01]  /*0300*/  LDC.64 R10, c[0x0][0x3d8] ;  /* 0x0000f600ff0a7b82 */ /* 0x000e620000000a00 */
[----:B------:R-:W-:Y:S01]  /*0310*/  IMAD.MOV.U32 R2, RZ, RZ, 0x1 ;  /* 0x00000001ff027424 */ /* 0x000fe200078e00ff */
[----:B------:R-:W-:Y:S01]  /*0320*/  DADD R12, R8, -0.5 ;  /* 0xbfe00000080c7429 */ /* 0x000fe20000000000 */
[----:B-----5:R-:W-:Y:S01]  /*0330*/  FSETP.GEU.AND P1, PT, |R25|, 6.5827683646048100446e-37, PT ;  /* 0x036000001900780b */ /* 0x020fe20003f2e200 */
[----:B------:R-:W-:Y:S08]  /*0340*/  BSSY.RECONVERGENT B1, `(.L_x_2) ;  /* 0x0000016000017945 */ /* 0x000ff00003800200 */
[----:B------:R2:W3:Y:S08]  /*0350*/  F2I.F64.FLOOR R12, R12 ;  /* 0x0000000c000c7311 */ /* 0x0004f00000305100 */
[----:B0-----:R-:W1:Y:S02]  /*0360*/  MUFU.RCP64H R3, UR4 ;  /* 0x0000000400037d08 */ /* 0x001e640008001800 */
[----:B-1----:R-:W-:-:S08]  /*0370*/  DFMA R6, R2, -R10, 1 ;  /* 0x3ff000000206742b */ /* 0x002fd0000000080a */
[----:B------:R-:W-:-:S08]  /*0380*/  DFMA R6, R6, R6, R6 ;  /* 0x000000060606722b */ /* 0x000fd00000000006 */
[----:B------:R-:W-:-:S08]  /*0390*/  DFMA R6, R2, R6, R2 ;  /* 0x000000060206722b */ /* 0x000fd00000000002 */
[----:B------:R-:W-:-:S08]  /*03a0*/  DFMA R2, R6, -R10, 1 ;  /* 0x3ff000000602742b */ /* 0x000fd0000000080a */
[----:B------:R-:W-:-:S08]  /*03b0*/  DFMA R2, R6, R2, R6 ;  /* 0x000000020602722b */ /* 0x000fd00000000006 */
[----:B------:R-:W-:-:S08]  /*03c0*/  DMUL R6, R24, R2 ;  /* 0x0000000218067228 */ /* 0x000fd00000000000 */
[----:B------:R-:W-:-:S08]  /*03d0*/  DFMA R10, R6, -R10, R24 ;  /* 0x8000000a060a722b */ /* 0x000fd00000000018 */
[----:B------:R-:W-:-:S10]  /*03e0*/  DFMA R6, R2, R10, R6 ;  /* 0x0000000a0206722b */ /* 0x000fd40000000006 */
[----:B------:R-:W-:-:S05]  /*03f0*/  FFMA R0, RZ, UR4, R7 ;  /* 0x00000004ff007c23 */ /* 0x000fca0008000007 */
[----:B------:R-:W-:-:S13]  /*0400*/  FSETP.GT.AND P0, PT, |R0|, 1.469367938527859385e-39, PT ;  /* 0x001000000000780b */ /* 0x000fda0003f04200 */
[----:B--23--:R-:W-:Y:S05]  /*0410*/  @P0 BRA P1, `(.L_x_3) ;  /* 0x0000000000200947 */ /* 0x00cfea0000800000 */
[----:B------:R-:W0:Y:S01]  /*0420*/  LDCU.64 UR4, c[0x0][0x3d8] ;  /* 0x00007b00ff0477ac */ /* 0x000e220008000a00 */
[----:B------:R-:W-:Y:S01]  /*0430*/  MOV R8, R24 ;  /* 0x0000001800087202 */ /* 0x000fe20000000f00 */
[----:B------:R-:W-:Y:S01]  /*0440*/  IMAD.MOV.U32 R7, RZ, RZ, R25 ;  /* 0x000000ffff077224 */ /* 0x000fe200078e0019 */
[----:B------:R-:W-:Y:S01]  /*0450*/  MOV R6, 0x490 ;  /* 0x0000049000067802 */ /* 0x000fe20000000f00 */
[----:B0-----:R-:W-:Y:S02]  /*0460*/  IMAD.U32 R28, RZ, RZ, UR4 ;  /* 0x00000004ff1c7e24 */ /* 0x001fe4000f8e00ff */
[----:B------:R-:W-:-:S07]  /*0470*/  IMAD.U32 R29, RZ, RZ, UR5 ;  /* 0x00000005ff1d7e24 */ /* 0x000fce000f8e00ff */
[----:B------:R-:W-:Y:S05]  /*0480*/  CALL.REL.NOINC `($__internal_0_$__cuda_sm20_div_rn_f64_full) ;  /* 0x0000002c00947944 */ /* 0x000fea0003c00000 */
[----:B------:R-:W-:-:S07]  /*0490*/  MOV R6, R8 ;  /* 0x0000000800067202 */ /* 0x000fce0000000f00 */
.L_x_3:
[----:B------:R-:W-:Y:S05]  /*04a0*/  BSYNC.RECONVERGENT B1 ;  /* 0x0000000000017941 */ /* 0x000fea0003800200 */
.L_x_2:
[----:B------:R-:W-:Y:S01]  /*04b0*/  DADD R20, R6, -0.5 ;  /* 0xbfe0000006147429 */ /* 0x000fe20000000000 */
[----:B------:R-:W-:Y:S01]  /*04c0*/  ISETP.GT.AND P0, PT, R12, -0x1, PT ;  /* 0xffffffff0c00780c */ /* 0x000fe20003f04270 */
[----:B------:R-:W-:Y:S08]  /*04d0*/  BSSY.RECONVERGENT B1, `(.L_x_4) ;  /* 0x00001c8000017945 */ /* 0x000ff00003800200 */
[----:B------:R0:W1:Y:S04]  /*04e0*/  F2I.F64.FLOOR R20, R20 ;  /* 0x0000001400147311 */ /* 0x0000680000305100 */
[----:B------:R-:W-:Y:S05]  /*04f0*/  @P0 BRA `(.L_x_5) ;  /* 0x0000000400840947 */ /* 0x000fea0003800000 */
[----:B-1----:R-:W-:-:S13]  /*0500*/  ISETP.GT.AND P0, PT, R20, -0x1, PT ;  /* 0xffffffff1400780c */ /* 0x002fda0003f04270 */
[----:B------:R-:W-:Y:S05]  /*0510*/  @P0 BRA `(.L_x_6) ;  /* 0x00000000002c0947 */ /* 0x000fea0003800000 */
[----:B------:R-:W1:Y:S01]  /*0520*/  LDC R7, c[0x0][0x3c4] ;  /* 0x0000f100ff077b82 */ /* 0x000e620000000800 */
[----:B------:R-:W-:Y:S01]  /*0530*/  IMAD.MOV.U32 R4, RZ, RZ, RZ ;  /* 0x000000ffff047224 */ /* 0x000fe200078e00ff */
[----:B------:R-:W-:Y:S01]  /*0540*/  CS2R R2, SRZ ;  /* 0x0000000000027805 */ /* 0x000fe2000001ff00 */
[----:B------:R-:W-:Y:S01]  /*0550*/  IMAD.MOV.U32 R24, RZ, RZ, 0x0 ;  /* 0x00000000ff187424 */ /* 0x000fe200078e00ff */
[----:B------:R-:W-:Y:S01]  /*0560*/  CS2R R14, SRZ ;  /* 0x00000000000e7805 */ /* 0x000fe2000001ff00 */
[----:B------:R-:W-:Y:S01]  /*0570*/  IMAD.MOV.U32 R25, RZ, RZ, 0x3ff00000 ;  /* 0x3ff00000ff197424 */ /* 0x000fe200078e00ff */
[----:B------:R-:W-:Y:S02]  /*0580*/  CS2R R30, SRZ ;  /* 0x00000000001e7805 */ /* 0x000fe4000001ff00 */
[----:B------:R-:W-:Y:S01]  /*0590*/  CS2R R22, SRZ ;  /* 0x0000000000167805 */ /* 0x000fe2000001ff00 */
[----:B-1----:R-:W-:-:S05]  /*05a0*/  IMAD R7, R20, R7, R7 ;  /* 0x0000000714077224 */ /* 0x002fca00078e0207 */
[----:B------:R-:W-:Y:S01]  /*05b0*/  IADD3 R0, PT, PT, R12, 0x1, R7 ;  /* 0x000000010c007810 */ /* 0x000fe20007ffe007 */
[----:B------:R-:W-:Y:S06]  /*05c0*/  BRA `(.L_x_7) ;  /* 0x0000001800e07947 */ /* 0x000fec0003800000 */
.L_x_6:
[----:B------:R-:W1:Y:S02]  /*05d0*/  LDCU UR4, c[0x0][0x3c8] ;  /* 0x00007900ff0477ac */ /* 0x000e640008000800 */
[----:B-1----:R-:W-:-:S06]  /*05e0*/  UIADD3 UR4, UPT, UPT, UR4, -0x1, URZ ;  /* 0xffffffff04047890 */ /* 0x002fcc000fffe0ff */
[----:B------:R-:W-:-:S13]  /*05f0*/  ISETP.GE.AND P0, PT, R20, UR4, PT ;  /* 0x0000000414007c0c */ /* 0x000fda000bf06270 */
[----:B------:R-:W-:Y:S05]  /*0600*/  @!P0 BRA `(.L_x_8) ;  /* 0x0000000000308947 */ /* 0x000fea0003800000 */
[----:B------:R-:W1:Y:S01]  /*0610*/  LDCU UR4, c[0x0][0x3c4] ;  /* 0x00007880ff0477ac */ /* 0x000e620008000800 */
[----:B------:R-:W-:Y:S01]  /*0620*/  HFMA2 R31, -RZ, RZ, 1.984375, 0 ;  /* 0x3ff00000ff1f7431 */ /* 0x000fe200000001ff */
[----:B------:R-:W-:Y:S01]  /*0630*/  MOV R4, RZ ;  /* 0x000000ff00047202 */ /* 0x000fe20000000f00 */
[----:B------:R-:W-:Y:S01]  /*0640*/  IMAD.MOV.U32 R2, RZ, RZ, RZ ;  /* 0x000000ffff027224 */ /* 0x000fe200078e00ff */
[----:B------:R-:W-:Y:S01]  /*0650*/  CS2R R14, SRZ ;  /* 0x00000000000e7805 */ /* 0x000fe2000001ff00 */
[----:B------:R-:W-:Y:S01]  /*0660*/  IMAD.MOV.U32 R0, RZ, RZ, RZ ;  /* 0x000000ffff007224 */ /* 0x000fe200078e00ff */
[----:B------:R-:W-:Y:S01]  /*0670*/  CS2R R22, SRZ ;  /* 0x0000000000167805 */ /* 0x000fe2000001ff00 */
[----:B------:R-:W-:Y:S01]  /*0680*/  IMAD.MOV.U32 R30, RZ, RZ, 0x0 ;  /* 0x00000000ff1e7424 */ /* 0x000fe200078e00ff */
[----:B------:R-:W-:Y:S01]  /*0690*/  CS2R R24, SRZ ;  /* 0x0000000000187805 */ /* 0x000fe2000001ff00 */
[----:B-1----:R-:W-:-:S04]  /*06a0*/  IMAD R3, R20, UR4, R12 ;  /* 0x0000000414037c24 */ /* 0x002fc8000f8e020c */
[----:B------:R-:W-:Y:S01]  /*06b0*/  VIADD R3, R3, 0x1 ;  /* 0x0000000103037836 */ /* 0x000fe20000000000 */
[----:B------:R-:W-:Y:S06]  /*06c0*/  BRA `(.L_x_7) ;  /* 0x0000001800a07947 */ /* 0x000fec0003800000 */
.L_x_8:
[----:B------:R-:W1:Y:S01]  /*06d0*/  LDCU UR5, c[0x0][0x3dc] ;  /* 0x00007b80ff0577ac */ /* 0x000e620008000800 */
[----:B------:R-:W2:Y:S01]  /*06e0*/  LDC.64 R10, c[0x0][0x3d8] ;  /* 0x0000f600ff0a7b82 */ /* 0x000ea20000000a00 */
[----:B------:R-:W-:Y:S01]  /*06f0*/  IMAD.MOV.U32 R2, RZ, RZ, 0x1 ;  /* 0x00000001ff027424 */ /* 0x000fe200078e00ff */
[----:B------:R-:W3:Y:S01]  /*0700*/  I2F.F64.U32 R14, R20 ;  /* 0x00000014000e7312 */ /* 0x000ee20000201800 */
[----:B------:R-:W4:Y:S01]  /*0710*/  LDCU UR4, c[0x0][0x3c4] ;  /* 0x00007880ff0477ac */ /* 0x000f220008000800 */
[----:B------:R-:W-:Y:S06]  /*0720*/  BSSY.RECONVERGENT B2, `(.L_x_9) ;  /* 0x000001a000027945 */ /* 0x000fec0003800200 */
[----:B-1----:R-:W2:Y:S02]  /*0730*/  MUFU.RCP64H R3, UR5 ;  /* 0x0000000500037d08 */ /* 0x002ea40008001800 */
[----:B--2---:R-:W-:-:S08]  /*0740*/  DFMA R6, R2, -R10, 1 ;  /* 0x3ff000000206742b */ /* 0x004fd0000000080a */
[----:B------:R-:W-:-:S08]  /*0750*/  DFMA R6, R6, R6, R6 ;  /* 0x000000060606722b */ /* 0x000fd00000000006 */
[----:B------:R-:W-:Y:S02]  /*0760*/  DFMA R8, R2, R6, R2 ;  /* 0x000000060208722b */ /* 0x000fe40000000002 */
[----:B---3--:R-:W-:-:S06]  /*0770*/  DADD R2, R14, 1.5 ;  /* 0x3ff800000e027429 */ /* 0x008fcc0000000000 */
[-C--:B------:R-:W-:Y:S02]  /*0780*/  DFMA R16, R8, -R10.reuse, 1 ;  /* 0x3ff000000810742b */ /* 0x080fe4000000080a */
[----:B------:R-:W-:-:S06]  /*0790*/  DFMA R6, R2, R10, -R24 ;  /* 0x0000000a0206722b */ /* 0x000fcc0000000818 */
[----:B------:R-:W-:-:S04]  /*07a0*/  DFMA R16, R8, R16, R8 ;  /* 0x000000100810722b */ /* 0x000fc80000000008 */
[----:B------:R-:W-:-:S04]  /*07b0*/  FSETP.GEU.AND P1, PT, |R7|, 6.5827683646048100446e-37, PT ;  /* 0x036000000700780b */ /* 0x000fc80003f2e200 */
[----:B------:R-:W-:-:S08]  /*07c0*/  DMUL R8, R16, R6 ;  /* 0x0000000610087228 */ /* 0x000fd00000000000 */
[----:B------:R-:W-:-:S08]  /*07d0*/  DFMA R2, R8, -R10, R6 ;  /* 0x8000000a0802722b */ /* 0x000fd00000000006 */
[----:B------:R-:W-:Y:S01]  /*07e0*/  DFMA R8, R16, R2, R8 ;  /* 0x000000021008722b */ /* 0x000fe20000000008 */
[----:B----4-:R-:W-:-:S04]  /*07f0*/  IMAD R3, R20, UR4, R12 ;  /* 0x0000000414037c24 */ /* 0x010fc8000f8e020c */
[----:B------:R-:W-:-:S05]  /*0800*/  VIADD R3, R3, 0x1 ;  /* 0x0000000103037836 */ /* 0x000fca0000000000 */
[----:B------:R-:W-:-:S05]  /*0810*/  FFMA R0, RZ, UR5, R9 ;  /* 0x00000005ff007c23 */ /* 0x000fca0008000009 */
[----:B------:R-:W-:Y:S02]  /*0820*/  FSETP.GT.AND P0, PT, |R0|, 1.469367938527859385e-39, PT ;  /* 0x001000000000780b */ /* 0x000fe40003f04200 */
[----:B------:R-:W-:-:S11]  /*0830*/  IADD3 R0, PT, PT, R3, UR4, RZ ;  /* 0x0000000403007c10 */ /* 0x000fd6000fffe0ff */
[----:B------:R-:W-:Y:S05]  /*0840*/  @P0 BRA P1, `(.L_x_10) ;  /* 0x00000000001c0947 */ /* 0x000fea0000800000 */
[----:B------:R-:W1:Y:S01]  /*0850*/  LDCU.64 UR4, c[0x0][0x3d8] ;  /* 0x00007b00ff0477ac */ /* 0x000e620008000a00 */
[----:B------:R-:W-:Y:S01]  /*0860*/  IMAD.MOV.U32 R8, RZ, RZ, R6 ;  /* 0x000000ffff087224 */ /* 0x000fe200078e0006 */
[----:B------:R-:W-:Y:S01]  /*0870*/  MOV R6, 0x8b0 ;  /* 0x000008b000067802 */ /* 0x000fe20000000f00 */
[----:B-1----:R-:W-:Y:S02]  /*0880*/  IMAD.U32 R28, RZ, RZ, UR4 ;  /* 0x00000004ff1c7e24 */ /* 0x002fe4000f8e00ff */
[----:B------:R-:W-:-:S07]  /*0890*/  IMAD.U32 R29, RZ, RZ, UR5 ;  /* 0x00000005ff1d7e24 */ /* 0x000fce000f8e00ff */
[----:B0-----:R-:W-:Y:S05]  /*08a0*/  CALL.REL.NOINC `($__internal_0_$__cuda_sm20_div_rn_f64_full) ;  /* 0x00000028008c7944 */ /* 0x001fea0003c00000 */
[----:B------:R-:W-:-:S07]  /*08b0*/  MOV R9, R7 ;  /* 0x0000000700097202 */ /* 0x000fce0000000f00 */
.L_x_10:
[----:B------:R-:W-:Y:S05]  /*08c0*/  BSYNC.RECONVERGENT B2 ;  /* 0x0000000000027941 */ /* 0x000fea0003800200 */
.L_x_9:
[----:B------:R-:W1:Y:S01]  /*08d0*/  LDCU UR4, c[0x0][0x3dc] ;  /* 0x00007b80ff0477ac */ /* 0x000e620008000800 */
[----:B------:R-:W2:Y:S01]  /*08e0*/  LDC.64 R6, c[0x0][0x3d8] ;  /* 0x0000f600ff067b82 */ /* 0x000ea20000000a00 */
[----:B------:R-:W-:Y:S01]  /*08f0*/  IMAD.MOV.U32 R10, RZ, RZ, 0x1 ;  /* 0x00000001ff0a7424 */ /* 0x000fe200078e00ff */
[----:B------:R-:W-:Y:S01]  /*0900*/  DADD R14, R14, 0.5 ;  /* 0x3fe000000e0e7429 */ /* 0x000fe20000000000 */
[----:B------:R-:W-:Y:S01]  /*0910*/  BSSY.RECONVERGENT B2, `(.L_x_11) ;  /* 0x000001a000027945 */ /* 0x000fe20003800200 */
[----:B------:R-:W-:Y:S02]  /*0920*/  IMAD.MOV.U32 R30, RZ, RZ, R8 ;  /* 0x000000ffff1e7224 */ /* 0x000fe400078e0008 */
[----:B------:R-:W-:Y:S01]  /*0930*/  IMAD.MOV.U32 R31, RZ, RZ, R9 ;  /* 0x000000ffff1f7224 */ /* 0x000fe200078e0009 */
[----:B-1----:R-:W1:Y:S03]  /*0940*/  MUFU.RCP64H R11, UR4 ;  /* 0x00000004000b7d08 */ /* 0x002e660008001800 */
[----:B--2---:R-:W-:-:S02]  /*0950*/  DFMA R14, -R14, R6, R24 ;  /* 0x000000060e0e722b */ /* 0x004fc40000000118 */
[----:B-1----:R-:W-:-:S08]  /*0960*/  DFMA R16, R10, -R6, 1 ;  /* 0x3ff000000a10742b */ /* 0x002fd00000000806 */
[----:B------:R-:W-:Y:S01]  /*0970*/  FSETP.GEU.AND P1, PT, |R15|, 6.5827683646048100446e-37, PT ;  /* 0x036000000f00780b */ /* 0x000fe20003f2e200 */
        /* <DEDUP_REMOVED lines=9> */
[----:B------:R-:W-:Y:S05]  /*0a10*/  @P0 BRA P1, `(.L_x_12) ;  /* 0x0000000000240947 */ /* 0x000fea0000800000 */
[----:B------:R-:W1:Y:S01]  /*0a20*/  LDCU.64 UR4, c[0x0][0x3d8] ;  /* 0x00007b00ff0477ac */ /* 0x000e620008000a00 */
[----:B------:R-:W-:Y:S01]  /*0a30*/  MOV R8, R14 ;  /* 0x0000000e00087202 */ /* 0x000fe20000000f00 */
[----:B------:R-:W-:Y:S01]  /*0a40*/  IMAD.MOV.U32 R7, RZ, RZ, R15 ;  /* 0x000000ffff077224 */ /* 0x000fe200078e000f */
[----:B------:R-:W-:Y:S01]  /*0a50*/  MOV R6, 0xa90 ;  /* 0x00000a9000067802 */ /* 0x000fe20000000f00 */
[----:B-1----:R-:W-:Y:S02]  /*0a60*/  IMAD.U32 R28, RZ, RZ, UR4 ;  /* 0x00000004ff1c7e24 */ /* 0x002fe4000f8e00ff */
[----:B------:R-:W-:-:S07]  /*0a70*/  IMAD.U32 R29, RZ, RZ, UR5 ;  /* 0x00000005ff1d7e24 */ /* 0x000fce000f8e00ff */
[----:B0-----:R-:W-:Y:S05]  /*0a80*/  CALL.REL.NOINC `($__internal_0_$__cuda_sm20_div_rn_f64_full) ;  /* 0x0000002800147944 */ /* 0x001fea0003c00000 */
[----:B------:R-:W-:Y:S01]  /*0a90*/  MOV R24, R8 ;  /* 0x0000000800187202 */ /* 0x000fe20000000f00 */
[----:B------:R-:W-:-:S07]  /*0aa0*/  IMAD.MOV.U32 R25, RZ, RZ, R7 ;  /* 0x000000ffff197224 */ /* 0x000fce00078e0007 */
.L_x_12:
[----:B------:R-:W-:Y:S05]  /*0ab0*/  BSYNC.RECONVERGENT B2 ;  /* 0x0000000000027941 */ /* 0x000fea0003800200 */
.L_x_11:
[----:B------:R-:W-:Y:S01]  /*0ac0*/  IMAD.MOV.U32 R4, RZ, RZ, RZ ;  /* 0x000000ffff047224 */ /* 0x000fe200078e00ff */
[----:B------:R-:W-:Y:S01]  /*0ad0*/  CS2R R14, SRZ ;  /* 0x00000000000e7805 */ /* 0x000fe2000001ff00 */
[----:B------:R-:W-:Y:S01]  /*0ae0*/  IMAD.MOV.U32 R2, RZ, RZ, RZ ;  /* 0x000000ffff027224 */ /* 0x000fe200078e00ff */
[----:B------:R-:W-:Y:S01]  /*0af0*/  CS2R R22, SRZ ;  /* 0x0000000000167805 */ /* 0x000fe2000001ff00 */
[----:B------:R-:W-:Y:S06]  /*0b00*/  BRA `(.L_x_7) ;  /* 0x0000001400907947 */ /* 0x000fec0003800000 */
.L_x_5:
[----:B------:R-:W2:Y:S02]  /*0b10*/  LDC R7, c[0x0][0x3c4] ;  /* 0x0000f100ff077b82 */ /* 0x000ea40000000800 */
[----:B--2---:R-:W-:-:S04]  /*0b20*/  IADD3 R3, PT, PT, R7, -0x1, RZ ;  /* 0xffffffff07037810 */ /* 0x004fc80007ffe0ff */
[----:B------:R-:W-:-:S13]  /*0b30*/  ISETP.GE.AND P0, PT, R12, R3, PT ;  /* 0x000000030c00720c */ /* 0x000fda0003f06270 */
[----:B------:R-:W-:Y:S05]  /*0b40*/  @!P0 BRA `(.L_x_13) ;  /* 0x0000000400708947 */ /* 0x000fea0003800000 */
[----:B-1----:R-:W-:-:S13]  /*0b50*/  ISETP.GT.AND P0, PT, R20, -0x1, PT ;  /* 0xffffffff1400780c */ /* 0x002fda0003f04270 */
[----:B------:R-:W-:Y:S05]  /*0b60*/  @P0 BRA `(.L_x_14) ;  /* 0x00000000002c0947 */ /* 0x000fea0003800000 */
[----:B------:R-:W-:Y:S02]  /*0b70*/  IMAD R7, R20, R7, R7 ;  /* 0x0000000714077224 */ /* 0x000fe400078e0207 */
[----:B------:R-:W-:Y:S02]  /*0b80*/  HFMA2 R22, -RZ, RZ, 0, 0 ;  /* 0x00000000ff167431 */ /* 0x000fe400000001ff */
[----:B------:R-:W-:Y:S01]  /*0b90*/  IMAD.MOV.U32 R4, RZ, RZ, RZ ;  /* 0x000000ffff047224 */ /* 0x000fe200078e00ff */
[----:B------:R-:W-:Y:S01]  /*0ba0*/  CS2R R14, SRZ ;  /* 0x00000000000e7805 */ /* 0x000fe2000001ff00 */
[----:B------:R-:W-:Y:S01]  /*0bb0*/  IMAD.MOV.U32 R3, RZ, RZ, RZ ;  /* 0x000000ffff037224 */ /* 0x000fe200078e00ff */
[----:B------:R-:W-:Y:S01]  /*0bc0*/  CS2R R30, SRZ ;  /* 0x00000000001e7805 */ /* 0x000fe2000001ff00 */
[----:B------:R-:W-:Y:S01]  /*0bd0*/  IMAD.MOV.U32 R0, RZ, RZ, RZ ;  /* 0x000000ffff007224 */ /* 0x000fe200078e00ff */
[----:B------:R-:W-:Y:S01]  /*0be0*/  CS2R R24, SRZ ;  /* 0x0000000000187805 */ /* 0x000fe2000001ff00 */
[----:B------:R-:W-:-:S02]  /*0bf0*/  IMAD.MOV.U32 R23, RZ, RZ, 0x3ff00000 ;  /* 0x3ff00000ff177424 */ /* 0x000fc400078e00ff */
[----:B------:R-:W-:Y:S01]  /*0c00*/  IMAD.IADD R2, R12, 0x1, R7 ;  /* 0x000000010c027824 */ /* 0x000fe200078e0207 */
[----:B------:R-:W-:Y:S06]  /*0c10*/  BRA `(.L_x_7) ;  /* 0x00000014004c7947 */ /* 0x000fec0003800000 */
.L_x_14:
[----:B------:R-:W1:Y:S01]  /*0c20*/  LDCU UR4, c[0x0][0x3c8] ;  /* 0x00007900ff0477ac */ /* 0x000e620008000800 */
[----:B------:R-:W-:Y:S01]  /*0c30*/  IMAD R4, R20, R7, R12 ;  /* 0x0000000714047224 */ /* 0x000fe200078e020c */
[----:B-1----:R-:W-:-:S06]  /*0c40*/  UIADD3 UR4, UPT, UPT, UR4, -0x1, URZ ;  /* 0xffffffff04047890 */ /* 0x002fcc000fffe0ff */
[----:B------:R-:W-:-:S13]  /*0c50*/  ISETP.GE.AND P0, PT, R20, UR4, PT ;  /* 0x0000000414007c0c */ /* 0x000fda000bf06270 */
[----:B------:R-:W-:Y:S05]  /*0c60*/  @!P0 BRA `(.L_x_15) ;  /* 0x0000000000208947 */ /* 0x000fea0003800000 */
[----:B------:R-:W-:Y:S01]  /*0c70*/  CS2R R2, SRZ ;  /* 0x0000000000027805 */ /* 0x000fe2000001ff00 */
[----:B------:R-:W-:Y:S01]  /*0c80*/  IMAD.MOV.U32 R0, RZ, RZ, RZ ;  /* 0x000000ffff007224 */ /* 0x000fe200078e00ff */
[----:B------:R-:W-:Y:S02]  /*0c90*/  CS2R R30, SRZ ;  /* 0x00000000001e7805 */ /* 0x000fe4000001ff00 */
[----:B------:R-:W-:Y:S01]  /*0ca0*/  MOV R14, 0x0 ;  /* 0x00000000000e7802 */ /* 0x000fe20000000f00 */
[----:B------:R-:W-:Y:S01]  /*0cb0*/  IMAD.MOV.U32 R15, RZ, RZ, 0x3ff00000 ;  /* 0x3ff00000ff0f7424 */ /* 0x000fe200078e00ff */
[----:B------:R-:W-:Y:S02]  /*0cc0*/  CS2R R22, SRZ ;  /* 0x0000000000167805 */ /* 0x000fe4000001ff00 */
[----:B------:R-:W-:Y:S01]  /*0cd0*/  CS2R R24, SRZ ;  /* 0x0000000000187805 */ /* 0x000fe2000001ff00 */
[----:B------:R-:W-:Y:S06]  /*0ce0*/  BRA `(.L_x_7) ;  /* 0x0000001400187947 */ /* 0x000fec0003800000 */
.L_x_15:
[----:B------:R-:W1:Y:S01]  /*0cf0*/  LDCU UR4, c[0x0][0x3dc] ;  /* 0x00007b80ff0477ac */ /* 0x000e620008000800 */
[----:B------:R-:W2:Y:S01]  /*0d00*/  LDC.64 R16, c[0x0][0x3d8] ;  /* 0x0000f600ff107b82 */ /* 0x000ea20000000a00 */
[----:B------:R-:W-:Y:S01]  /*0d10*/  IMAD.MOV.U32 R2, RZ, RZ, 0x1 ;  /* 0x00000001ff027424 */ /* 0x000fe200078e00ff */
[----:B------:R-:W3:Y:S01]  /*0d20*/  I2F.F64.U32 R14, R20 ;  /* 0x00000014000e7312 */ /* 0x000ee20000201800 */
[----:B------:R-:W-:Y:S07]  /*0d30*/  BSSY.RECONVERGENT B2, `(.L_x_16) ;  /* 0x0000019000027945 */ /* 0x000fee0003800200 */
        /* <DEDUP_REMOVED lines=12> */
[----:B------:R-:W-:-:S09]  /*0e00*/  IMAD.IADD R2, R4, 0x1, R7 ;  /* 0x0000000104027824 */ /* 0x000fd200078e0207 */
        /* <DEDUP_REMOVED lines=10> */
[----:B------:R-:W-:-:S07]  /*0eb0*/  MOV R9, R7 ;  /* 0x0000000700097202 */ /* 0x000fce0000000f00 */
.L_x_17:
[----:B------:R-:W-:Y:S05]  /*0ec0*/  BSYNC.RECONVERGENT B2 ;  /* 0x0000000000027941 */ /* 0x000fea0003800200 */
.L_x_16:
[----:B------:R-:W1:Y:S01]  /*0ed0*/  LDCU UR4, c[0x0][0x3dc] ;  /* 0x00007b80ff0477ac */ /* 0x000e620008000800 */
[----:B------:R-:W2:Y:S01]  /*0ee0*/  LDC.64 R6, c[0x0][0x3d8] ;  /* 0x0000f600ff067b82 */ /* 0x000ea20000000a00 */
[----:B------:R-:W-:Y:S01]  /*0ef0*/  IMAD.MOV.U32 R10, RZ, RZ, 0x1 ;  /* 0x00000001ff0a7424 */ /* 0x000fe200078e00ff */
[----:B------:R-:W-:Y:S01]  /*0f00*/  DADD R14, R14, 0.5 ;  /* 0x3fe000000e0e7429 */ /* 0x000fe20000000000 */
[----:B------:R-:W-:Y:S01]  /*0f10*/  BSSY.RECONVERGENT B2, `(.L_x_18) ;  /* 0x000001a000027945 */ /* 0x000fe20003800200 */
[----:B-1----:R-:W1:Y:S06]  /*0f20*/  MUFU.RCP64H R11, UR4 ;  /* 0x00000004000b7d08 */ /* 0x002e6c0008001800 */
[----:B--2---:R-:W-:Y:S01]  /*0f30*/  DFMA R24, -R14, R6, R24 ;  /* 0x000000060e18722b */ /* 0x004fe20000000118 */
[----:B------:R-:W-:-:S02]  /*0f40*/  IMAD.MOV.U32 R14, RZ, RZ, R8 ;  /* 0x000000ffff0e7224 */ /* 0x000fc400078e0008 */
[----:B------:R-:W-:Y:S01]  /*0f50*/  IMAD.MOV.U32 R15, RZ, RZ, R9 ;  /* 0x000000ffff0f7224 */ /* 0x000fe200078e0009 */
[----:B-1----:R-:W-:-:S06]  /*0f60*/  DFMA R16, R10, -R6, 1 ;  /* 0x3ff000000a10742b */ /* 0x002fcc0000000806 */
[----:B------:R-:W-:Y:S02]  /*0f70*/  FSETP.GEU.AND P1, PT, |R25|, 6.5827683646048100446e-37, PT ;  /* 0x036000001900780b */ /* 0x000fe40003f2e200 */
        /* <DEDUP_REMOVED lines=19> */
.L_x_19:
[----:B------:R-:W-:Y:S05]  /*10b0*/  BSYNC.RECONVERGENT B2 ;  /* 0x0000000000027941 */ /* 0x000fea0003800200 */
.L_x_18:
[----:B------:R-:W-:Y:S01]  /*10c0*/  IMAD.MOV.U32 R3, RZ, RZ, RZ ;  /* 0x000000ffff037224 */ /* 0x000fe200078e00ff */
[----:B------:R-:W-:Y:S01]  /*10d0*/  CS2R R30, SRZ ;  /* 0x00000000001e7805 */ /* 0x000fe2000001ff00 */
[----:B------:R-:W-:Y:S01]  /*10e0*/  IMAD.MOV.U32 R0, RZ, RZ, RZ ;  /* 0x000000ffff007224 */ /* 0x000fe200078e00ff */
[----:B------:R-:W-:Y:S01]  /*10f0*/  CS2R R24, SRZ ;  /* 0x0000000000187805 */ /* 0x000fe2000001ff00 */
[----:B------:R-:W-:Y:S06]  /*1100*/  BRA `(.L_x_7) ;  /* 0x0000001000107947 */ /* 0x000fec0003800000 */
.L_x_13:
[----:B-1----:R-:W-:-:S13]  /*1110*/  ISETP.GT.AND P0, PT, R20, -0x1, PT ;  /* 0xffffffff1400780c */ /* 0x002fda0003f04270 */
[----:B------:R-:W-:Y:S05]  /*1120*/  @P0 BRA `(.L_x_20) ;  /* 0x0000000400100947 */ /* 0x000fea0003800000 */
[----:B------:R-:W1:Y:S01]  /*1130*/  LDCU UR4, c[0x0][0x3d4] ;  /* 0x00007a80ff0477ac */ /* 0x000e620008000800 */
[----:B------:R-:W2:Y:S01]  /*1140*/  LDC.64 R16, c[0x0][0x3d0] ;  /* 0x0000f400ff107b82 */ /* 0x000ea20000000a00 */
[----:B------:R-:W-:Y:S01]  /*1150*/  HFMA2 R2, -RZ, RZ, 0, 5.9604644775390625e-08 ;  /* 0x00000001ff027431 */ /* 0x000fe200000001ff */
[----:B------:R-:W3:Y:S01]  /*1160*/  I2F.F64.U32 R14, R12 ;  /* 0x0000000c000e7312 */ /* 0x000ee20000201800 */
[----:B------:R-:W-:Y:S01]  /*1170*/  IMAD R7, R20, R7, R7 ;  /* 0x0000000714077224 */ /* 0x000fe200078e0207 */
        /* <DEDUP_REMOVED lines=15> */
[----:B------:R-:W-:Y:S01]  /*1270*/  FSETP.GT.AND P0, PT, |R0|, 1.469367938527859385e-39, PT ;  /* 0x001000000000780b */ /* 0x000fe20003f04200 */
[----:B------:R-:W-:-:S12]  /*1280*/  VIADD R0, R2, 0x1 ;  /* 0x0000000102007836 */ /* 0x000fd80000000000 */
[----:B------:R-:W-:Y:S05]  /*1290*/  @P0 BRA P1, `(.L_x_22) ;  /* 0x0000000000200947 */ /* 0x000fea0000800000 */
[----:B------:R-:W1:Y:S01]  /*12a0*/  LDCU.64 UR4, c[0x0][0x3d0] ;  /* 0x00007a00ff0477ac */ /* 0x000e620008000a00 */
[----:B------:R-:W-:Y:S01]  /*12b0*/  IMAD.MOV.U32 R8, RZ, RZ, R10 ;  /* 0x000000ffff087224 */ /* 0x000fe200078e000a */
[----:B------:R-:W-:Y:S02]  /*12c0*/  MOV R7, R11 ;  /* 0x0000000b00077202 */ /* 0x000fe40000000f00 */
[----:B------:R-:W-:Y:S01]  /*12d0*/  MOV R6, 0x1310 ;  /* 0x0000131000067802 */ /* 0x000fe20000000f00 */
[----:B-1----:R-:W-:Y:S02]  /*12e0*/  IMAD.U32 R28, RZ, RZ, UR4 ;  /* 0x00000004ff1c7e24 */ /* 0x002fe4000f8e00ff */
[----:B------:R-:W-:-:S07]  /*12f0*/  IMAD.U32 R29, RZ, RZ, UR5 ;  /* 0x00000005ff1d7e24 */ /* 0x000fce000f8e00ff */
[----:B0-----:R-:W-:Y:S05]  /*1300*/  CALL.REL.NOINC `($__internal_0_$__cuda_sm20_div_rn_f64_full) ;  /* 0x0000001c00f47944 */ /* 0x001fea0003c00000 */
[----:B------:R-:W-:-:S07]  /*1310*/  IMAD.MOV.U32 R9, RZ, RZ, R7 ;  /* 0x000000ffff097224 */ /* 0x000fce00078e0007 */
.L_x_22:
[----:B------:R-:W-:Y:S05]  /*1320*/  BSYNC.RECONVERGENT B2 ;  /* 0x0000000000027941 */ /* 0x000fea0003800200 */
.L_x_21:
[----:B------:R-:W1:Y:S01]  /*1330*/  LDCU UR4, c[0x0][0x3d4] ;  /* 0x00007a80ff0477ac */ /* 0x000e620008000800 */
[----:B------:R-:W2:Y:S01]  /*1340*/  LDC.64 R6, c[0x0][0x3d0] ;  /* 0x0000f400ff067b82 */ /* 0x000ea20000000a00 */
[----:B------:R-:W-:Y:S01]  /*1350*/  MOV R10, 0x1 ;  /* 0x00000001000a7802 */ /* 0x000fe20000000f00 */
        /* <DEDUP_REMOVED lines=25> */
[----:B------:R-:W-:Y:S01]  /*14f0*/  IMAD.MOV.U32 R24, RZ, RZ, R8 ;  /* 0x000000ffff187224 */ /* 0x000fe200078e0008 */
[----:B------:R-:W-:-:S07]  /*1500*/  MOV R25, R7 ;  /* 0x0000000700197202 */ /* 0x000fce0000000f00 */
.L_x_24:
[----:B------:R-:W-:Y:S05]  /*1510*/  BSYNC.RECONVERGENT B2 ;  /* 0x0000000000027941 */ /* 0x000fea0003800200 */
.L_x_23:
[----:B------:R-:W-:Y:S01]  /*1520*/  IMAD.MOV.U32 R4, RZ, RZ, RZ ;  /* 0x000000ffff047224 */ /* 0x000fe200078e00ff */
[----:B------:R-:W-:Y:S01]  /*1530*/  CS2R R14, SRZ ;  /* 0x00000000000e7805 */ /* 0x000fe2000001ff00 */
[----:B------:R-:W-:Y:S01]  /*1540*/  IMAD.MOV.U32 R3, RZ, RZ, RZ ;  /* 0x000000ffff037224 */ /* 0x000fe200078e00ff */
[----:B------:R-:W-:Y:S01]  /*1550*/  CS2R R30, SRZ ;  /* 0x00000000001e7805 */ /* 0x000fe2000001ff00 */
[----:B------:R-:W-:Y:S06]  /*1560*/  BRA `(.L_x_7) ;  /* 0x0000000800f87947 */ /* 0x000fec0003800000 */
.L_x_20:
[----:B------:R-:W1:Y:S01]  /*1570*/  LDCU UR4, c[0x0][0x3c8] ;  /* 0x00007900ff0477ac */ /* 0x000e620008000800 */
[----:B------:R-:W-:-:S04]  /*1580*/  IMAD R4, R20, R7, R12 ;  /* 0x0000000714047224 */ /* 0x000fc800078e020c */
[----:B------:R-:W-:Y:S01]  /*1590*/  VIADD R3, R4, 0x1 ;  /* 0x0000000104037836 */ /* 0x000fe20000000000 */
[----:B-1----:R-:W-:-:S06]  /*15a0*/  UIADD3 UR4, UPT, UPT, UR4, -0x1, URZ ;  /* 0xffffffff04047890 */ /* 0x002fcc000fffe0ff */
[----:B------:R-:W-:-:S13]  /*15b0*/  ISETP.GE.AND P0, PT, R20, UR4, PT ;  /* 0x0000000414007c0c */ /* 0x000fda000bf06270 */
[----:B------:R-:W-:Y:S05]  /*15c0*/  @!P0 BRA `(.L_x_25) ;  /* 0x0000000400048947 */ /* 0x000fea0003800000 */
[----:B------:R-:W1:Y:S01]  /*15d0*/  LDCU UR4, c[0x0][0x3d4] ;  /* 0x00007a80ff0477ac */ /* 0x000e620008000800 */
[----:B------:R-:W2:Y:S01]  /*15e0*/  LDC.64 R16, c[0x0][0x3d0] ;  /* 0x0000f400ff107b82 */ /* 0x000ea20000000a00 */
[----:B------:R-:W-:Y:S01]  /*15f0*/  HFMA2 R6, -RZ, RZ, 0, 5.9604644775390625e-08 ;  /* 0x00000001ff067431 */ /* 0x000fe200000001ff */
        /* <DEDUP_REMOVED lines=19> */
[----:B------:R-:W-:Y:S01]  /*1730*/  MOV R6, 0x1780 ;  /* 0x0000178000067802 */ /* 0x000fe20000000f00 */
[----:B------:R-:W-:Y:S02]  /*1740*/  IMAD.MOV.U32 R7, RZ, RZ, R11 ;  /* 0x000000ffff077224 */ /* 0x000fe400078e000b */
[----:B-1----:R-:W-:Y:S01]  /*1750*/  IMAD.U32 R28, RZ, RZ, UR4 ;  /* 0x00000004ff1c7e24 */ /* 0x002fe2000f8e00ff */
[----:B------:R-:W-:-:S07]  /*1760*/  MOV R29, UR5 ;  /* 0x00000005001d7c02 */ /* 0x000fce0008000f00 */
[----:B0-----:R-:W-:Y:S05]  /*1770*/  CALL.REL.NOINC `($__internal_0_$__cuda_sm20_div_rn_f64_full) ;  /* 0x0000001800d87944 */ /* 0x001fea0003c00000 */
[----:B------:R-:W-:-:S07]  /*1780*/  IMAD.MOV.U32 R9, RZ, RZ, R7 ;  /* 0x000000ffff097224 */ /* 0x000fce00078e0007 */
.L_x_27:
[----:B------:R-:W-:Y:S05]  /*1790*/  BSYNC.RECONVERGENT B2 ;  /* 0x0000000000027941 */ /* 0x000fea0003800200 */
.L_x_26:
[----:B------:R-:W1:Y:S01]  /*17a0*/  LDCU UR4, c[0x0][0x3d4] ;  /* 0x00007a80ff0477ac */ /* 0x000e620008000800 */
[----:B------:R-:W2:Y:S01]  /*17b0*/  LDC.64 R6, c[0x0][0x3d0] ;  /* 0x0000f400ff067b82 */ /* 0x000ea20000000a00 */
[----:B------:R-:W-:Y:S01]  /*17c0*/  IMAD.MOV.U32 R10, RZ, RZ, 0x1 ;  /* 0x00000001ff0a7424 */ /* 0x000fe200078e00ff */
[----:B------:R-:W-:Y:S01]  /*17d0*/  DADD R14, R14, 0.5 ;  /* 0x3fe000000e0e7429 */ /* 0x000fe20000000000 */
[----:B------:R-:W-:Y:S01]  /*17e0*/  BSSY.RECONVERGENT B2, `(.L_x_28) ;  /* 0x000001a000027945 */ /* 0x000fe20003800200 */
[----:B-1----:R-:W2:Y:S03]  /*17f0*/  MUFU.RCP64H R11, UR4 ;  /* 0x00000004000b7d08 */ /* 0x002ea60008001800 */
[----:B--2---:R-:W-:-:S08]  /*1800*/  DFMA R16, R10, -R6, 1 ;  /* 0x3ff000000a10742b */ /* 0x004fd00000000806 */
[----:B------:R-:W-:-:S08]  /*1810*/  DFMA R16, R16, R16, R16 ;  /* 0x000000101010722b */ /* 0x000fd00000000010 */
[----:B------:R-:W-:Y:S02]  /*1820*/  DFMA R16, R10, R16, R10 ;  /* 0x000000100a10722b */ /* 0x000fe4000000000a */
[----:B------:R-:W-:Y:S01]  /*1830*/  DFMA R10, -R14, R6, R30 ;  /* 0x000000060e0a722b */ /* 0x000fe2000000011e */
[----:B------:R-:W-:Y:S01]  /*1840*/  IMAD.MOV.U32 R14, RZ, RZ, R8 ;  /* 0x000000ffff0e7224 */ /* 0x000fe200078e0008 */
[----:B------:R-:W-:-:S04]  /*1850*/  MOV R15, R9 ;  /* 0x00000009000f7202 */ /* 0x000fc80000000f00 */
[----:B------:R-:W-:-:S04]  /*1860*/  DFMA R18, R16, -R6, 1 ;  /* 0x3ff000001012742b */ /* 0x000fc80000000806 */
[----:B------:R-:W-:-:S04]  /*1870*/  FSETP.GEU.AND P1, PT, |R11|, 6.5827683646048100446e-37, PT ;  /* 0x036000000b00780b */ /* 0x000fc80003f2e200 */
        /* <DEDUP_REMOVED lines=14> */
[----:B------:R-:W-:Y:S02]  /*1960*/  IMAD.MOV.U32 R30, RZ, RZ, R8 ;  /* 0x000000ffff1e7224 */ /* 0x000fe400078e0008 */
[----:B------:R-:W-:-:S07]  /*1970*/  IMAD.MOV.U32 R31, RZ, RZ, R7 ;  /* 0x000000ffff1f7224 */ /* 0x000fce00078e0007 */
.L_x_29:
[----:B------:R-:W-:Y:S05]  /*1980*/  BSYNC.RECONVERGENT B2 ;  /* 0x0000000000027941 */ /* 0x000fea0003800200 */
.L_x_28:
[----:B------:R-:W-:Y:S02]  /*1990*/  HFMA2 R0, -RZ, RZ, 0, 0 ;  /* 0x00000000ff007431 */ /* 0x000fe400000001ff */
[----:B------:R-:W-:Y:S01]  /*19a0*/  IMAD.MOV.U32 R2, RZ, RZ, RZ ;  /* 0x000000ffff027224 */ /* 0x000fe200078e00ff */
[----:B------:R-:W-:Y:S02]  /*19b0*/  CS2R R22, SRZ ;  /* 0x0000000000167805 */ /* 0x000fe4000001ff00 */
[----:B------:R-:W-:Y:S01]  /*19c0*/  CS2R R24, SRZ ;  /* 0x0000000000187805 */ /* 0x000fe2000001ff00 */
[----:B------:R-:W-:Y:S06]  /*19d0*/  BRA `(.L_x_7) ;  /* 0x0000000400dc7947 */ /* 0x000fec0003800000 */
.L_x_25:
[----:B------:R-:W1:Y:S01]  /*19e0*/  LDC.64 R26, c[0x0][0x3d0] ;  /* 0x0000f400ff1a7b82 */ /* 0x000e620000000a00 */
[----:B------:R-:W-:Y:S01]  /*19f0*/  IMAD.MOV.U32 R8, RZ, RZ, 0x1 ;  /* 0x00000001ff087424 */ /* 0x000fe200078e00ff */
[----:B------:R-:W2:Y:S01]  /*1a00*/  I2F.F64.U32 R18, R12 ;  /* 0x0000000c00127312 */ /* 0x000ea20000201800 */
[----:B------:R-:W-:Y:S01]  /*1a10*/  IMAD.IADD R2, R4, 0x1, R7 ;  /* 0x0000000104027824 */ /* 0x000fe200078e0207 */
[----:B------:R-:W-:Y:S04]  /*1a20*/  BSSY.RECONVERGENT B2, `(.L_x_30) ;  /* 0x000001e000027945 */ /* 0x000fe80003800200 */
[----:B------:R-:W3:Y:S02]  /*1a30*/  LDC.64 R28, c[0x0][0x3d8] ;  /* 0x0000f600ff1c7b82 */ /* 0x000ee40000000a00 */
[----:B0-----:R-:W0:Y:S01]  /*1a40*/  I2F.F64.U32 R20, R20 ;  /* 0x0000001400147312 */ /* 0x001e220000201800 */
[----:B--2---:R-:W-:-:S02]  /*1a50*/  DADD R22, R18, 1.5 ;  /* 0x3ff8000012167429 */ /* 0x004fc40000000000 */
[----:B0-----:R-:W-:-:S06]  /*1a60*/  DADD R14, R20, 1.5 ;  /* 0x3ff80000140e7429 */ /* 0x001fcc0000000000 */
[----:B-1----:R-:W-:Y:S02]  /*1a70*/  DFMA R22, R22, R26, -R30 ;  /* 0x0000001a1616722b */ /* 0x002fe4000000081e */
[-C--:B---3--:R-:W-:Y:S02]  /*1a80*/  DMUL R16, R26, R28.reuse ;  /* 0x0000001c1a107228 */ /* 0x088fe40000000000 */
[----:B------:R-:W-:-:S04]  /*1a90*/  DFMA R14, R14, R28, -R24 ;  /* 0x0000001c0e0e722b */ /* 0x000fc80000000818 */
[----:B------:R-:W0:Y:S02]  /*1aa0*/  MUFU.RCP64H R9, R17 ;  /* 0x0000001100097308 */ /* 0x000e240000001800 */
[----:B0-----:R-:W-:-:S08]  /*1ab0*/  DFMA R10, -R16, R8, 1 ;  /* 0x3ff00000100a742b */ /* 0x001fd00000000108 */
[----:B------:R-:W-:-:S08]  /*1ac0*/  DFMA R10, R10, R10, R10 ;  /* 0x0000000a0a0a722b */ /* 0x000fd0000000000a */
[----:B------:R-:W-:Y:S02]  /*1ad0*/  DFMA R8, R8, R10, R8 ;  /* 0x0000000a0808722b */ /* 0x000fe40000000008 */
[----:B------:R-:W-:-:S06]  /*1ae0*/  DMUL R10, R22, R14 ;  /* 0x0000000e160a7228 */ /* 0x000fcc0000000000 */
[----:B------:R-:W-:-:S04]  /*1af0*/  DFMA R26, -R16, R8, 1 ;  /* 0x3ff00000101a742b */ /* 0x000fc80000000108 */
[----:B------:R-:W-:-:S04]  /*1b00*/  FSETP.GEU.AND P1, PT, |R11|, 6.5827683646048100446e-37, PT ;  /* 0x036000000b00780b */ /* 0x000fc80003f2e200 */
[----:B------:R-:W-:-:S08]  /*1b10*/  DFMA R8, R8, R26, R8 ;  /* 0x0000001a0808722b */ /* 0x000fd00000000008 */
[----:B------:R-:W-:-:S08]  /*1b20*/  DMUL R26, R10, R8 ;  /* 0x000000080a1a7228 */ /* 0x000fd00000000000 */
[----:B------:R-:W-:-:S08]  /*1b30*/  DFMA R28, -R16, R26, R10 ;  /* 0x0000001a101c722b */ /* 0x000fd0000000010a */
[----:B------:R-:W-:-:S10]  /*1b40*/  DFMA R8, R8, R28, R26 ;  /* 0x0000001c0808722b */ /* 0x000fd4000000001a */
[----:B------:R-:W-:-:S05]  /*1b50*/  FFMA R0, RZ, R17, R9 ;  /* 0x00000011ff007223 */ /* 0x000fca0000000009 */
[----:B------:R-:W-:Y:S01]  /*1b60*/  FSETP.GT.AND P0, PT, |R0|, 1.469367938527859385e-39, PT ;  /* 0x001000000000780b */ /* 0x000fe20003f04200 */
[----:B------:R-:W-:-:S12]  /*1b70*/  VIADD R0, R2, 0x1 ;  /* 0x0000000102007836 */ /* 0x000fd80000000000 */
[----:B------:R-:W-:Y:S05]  /*1b80*/  @P0 BRA P1, `(.L_x_31) ;  /* 0x00000000001c0947 */ /* 0x000fea0000800000 */
[----:B------:R-:W-:Y:S01]  /*1b90*/  MOV R8, R10 ;  /* 0x0000000a00087202 */ /* 0x000fe20000000f00 */
[----:B------:R-:W-:Y:S01]  /*1ba0*/  IMAD.MOV.U32 R7, RZ, RZ, R11 ;  /* 0x000000ffff077224 */ /* 0x000fe200078e000b */
[----:B------:R-:W-:Y:S01]  /*1bb0*/  MOV R6, 0x1bf0 ;  /* 0x00001bf000067802 */ /* 0x000fe20000000f00 */
[----:B------:R-:W-:Y:S02]  /*1bc0*/  IMAD.MOV.U32 R28, RZ, RZ, R16 ;  /* 0x000000ffff1c7224 */ /* 0x000fe400078e0010 */
[----:B------:R-:W-:-:S07]  /*1bd0*/  IMAD.MOV.U32 R29, RZ, RZ, R17 ;  /* 0x000000ffff1d7224 */ /* 0x000fce00078e0011 */
[----:B------:R-:W-:Y:S05]  /*1be0*/  CALL.REL.NOINC `($__internal_0_$__cuda_sm20_div_rn_f64_full) ;  /* 0x0000001400bc7944 */ /* 0x000fea0003c00000 */
[----:B------:R-:W-:-:S07]  /*1bf0*/  MOV R9, R7 ;  /* 0x0000000700097202 */ /* 0x000fce0000000f00 */
.L_x_31:
[----:B------:R-:W-:Y:S05]  /*1c00*/  BSYNC.RECONVERGENT B2 ;  /* 0x0000000000027941 */ /* 0x000fea0003800200 */
.L_x_30:
[----:B------:R-:W0:Y:S01]  /*1c10*/  MUFU.RCP64H R7, R17 ;  /* 0x0000001100077308 */ /* 0x000e220000001800 */
[----:B------:R-:W-:Y:S01]  /*1c20*/  IMAD.MOV.U32 R6, RZ, RZ, 0x1 ;  /* 0x00000001ff067424 */ /* 0x000fe200078e00ff */
[----:B------:R-:W1:Y:S01]  /*1c30*/  LDCU.64 UR4, c[0x0][0x3d0] ;  /* 0x00007a00ff0477ac */ /* 0x000e620008000a00 */
[----:B------:R-:W-:Y:S01]  /*1c40*/  DADD R18, R18, 0.5 ;  /* 0x3fe0000012127429 */ /* 0x000fe20000000000 */
[----:B------:R-:W-:Y:S03]  /*1c50*/  BSSY.RECONVERGENT B2, `(.L_x_32) ;  /* 0x0000019000027945 */ /* 0x000fe60003800200 */
[----:B0-----:R-:W-:-:S04]  /*1c60*/  DFMA R10, -R16, R6, 1 ;  /* 0x3ff00000100a742b */ /* 0x001fc80000000106 */
[----:B-1----:R-:W-:-:S04]  /*1c70*/  DFMA R18, -R18, UR4, R30 ;  /* 0x0000000412127c2b */ /* 0x002fc8000800011e */
[----:B------:R-:W-:-:S08]  /*1c80*/  DFMA R10, R10, R10, R10 ;  /* 0x0000000a0a0a722b */ /* 0x000fd0000000000a */
[----:B------:R-:W-:Y:S02]  /*1c90*/  DFMA R6, R6, R10, R6 ;  /* 0x0000000a0606722b */ /* 0x000fe40000000006 */
[----:B------:R-:W-:Y:S01]  /*1ca0*/  DMUL R10, R14, R18 ;  /* 0x000000120e0a7228 */ /* 0x000fe20000000000 */
[----:B------:R-:W-:Y:S02]  /*1cb0*/  IMAD.MOV.U32 R14, RZ, RZ, R8 ;  /* 0x000000ffff0e7224 */ /* 0x000fe400078e0008 */
[----:B------:R-:W-:-:S03]  /*1cc0*/  IMAD.MOV.U32 R15, RZ, RZ, R9 ;  /* 0x000000ffff0f7224 */ /* 0x000fc600078e0009 */
[----:B------:R-:W-:-:S04]  /*1cd0*/  DFMA R26, -R16, R6, 1 ;  /* 0x3ff00000101a742b */ /* 0x000fc80000000106 */
[----:B------:R-:W-:-:S04]  /*1ce0*/  FSETP.GEU.AND P1, PT, |R11|, 6.5827683646048100446e-37, PT ;  /* 0x036000000b00780b */ /* 0x000fc80003f2e200 */
[----:B------:R-:W-:-:S08]  /*1cf0*/  DFMA R26, R6, R26, R6 ;  /* 0x0000001a061a722b */ /* 0x000fd00000000006 */
[----:B------:R-:W-:-:S08]  /*1d00*/  DMUL R30, R26, R10 ;  /* 0x0000000a1a1e7228 */ /* 0x000fd00000000000 */
[----:B------:R-:W-:-:S08]  /*1d10*/  DFMA R6, -R16, R30, R10 ;  /* 0x0000001e1006722b */ /* 0x000fd0000000010a */
[----:B------:R-:W-:-:S10]  /*1d20*/  DFMA R30, R26, R6, R30 ;  /* 0x000000061a1e722b */ /* 0x000fd4000000001e */
[----:B------:R-:W-:-:S05]  /*1d30*/  FFMA R6, RZ, R17, R31 ;  /* 0x00000011ff067223 */ /* 0x000fca000000001f */
[----:B------:R-:W-:-:S13]  /*1d40*/  FSETP.GT.AND P0, PT, |R6|, 1.469367938527859385e-39, PT ;  /* 0x001000000600780b */ /* 0x000fda0003f04200 */
[----:B------:R-:W-:Y:S05]  /*1d50*/  @P0 BRA P1, `(.L_x_33) ;  /* 0x0000000000200947 */ /* 0x000fea0000800000 */
[----:B------:R-:W-:Y:S01]  /*1d60*/  MOV R8, R10 ;  /* 0x0000000a00087202 */ /* 0x000fe20000000f00 */
[----:B------:R-:W-:Y:S01]  /*1d70*/  IMAD.MOV.U32 R7, RZ, RZ, R11 ;  /* 0x000000ffff077224 */ /* 0x000fe200078e000b */
[----:B------:R-:W-:Y:S01]  /*1d80*/  MOV R6, 0x1dc0 ;  /* 0x00001dc000067802 */ /* 0x000fe20000000f00 */
[----:B------:R-:W-:Y:S02]  /*1d90*/  IMAD.MOV.U32 R28, RZ, RZ, R16 ;  /* 0x000000ffff1c7224 */ /* 0x000fe400078e0010 */
[----:B------:R-:W-:-:S07]  /*1da0*/  IMAD.MOV.U32 R29, RZ, RZ, R17 ;  /* 0x000000ffff1d7224 */ /* 0x000fce00078e0011 */
[----:B------:R-:W-:Y:S05]  /*1db0*/  CALL.REL.NOINC `($__internal_0_$__cuda_sm20_div_rn_f64_full) ;  /* 0x0000001400487944 */ /* 0x000fea0003c00000 */
[----:B------:R-:W-:Y:S01]  /*1dc0*/  MOV R30, R8 ;  /* 0x00000008001e7202 */ /* 0x000fe20000000f00 */
[----:B------:R-:W-:-:S07]  /*1dd0*/  IMAD.MOV.U32 R31, RZ, RZ, R7 ;  /* 0x000000ffff1f7224 */ /* 0x000fce00078e0007 */
.L_x_33:
[----:B------:R-:W-:Y:S05]  /*1de0*/  BSYNC.RECONVERGENT B2 ;  /* 0x0000000000027941 */ /* 0x000fea0003800200 */
.L_x_32:
[----:B------:R-:W0:Y:S01]  /*1df0*/  MUFU.RCP64H R7, R17 ;  /* 0x0000001100077308 */ /* 0x000e220000001800 */
[----:B------:R-:W-:Y:S01]  /*1e00*/  IMAD.MOV.U32 R6, RZ, RZ, 0x1 ;  /* 0x00000001ff067424 */ /* 0x000fe200078e00ff */
[----:B------:R-:W1:Y:S01]  /*1e10*/  LDCU.64 UR4, c[0x0][0x3d8] ;  /* 0x00007b00ff0477ac */ /* 0x000e620008000a00 */
[----:B------:R-:W-:Y:S01]  /*1e20*/  DADD R20, R20, 0.5 ;  /* 0x3fe0000014147429 */ /* 0x000fe20000000000 */
[----:B------:R-:W-:Y:S03]  /*1e30*/  BSSY.RECONVERGENT B2, `(.L_x_34) ;  /* 0x0000016000027945 */ /* 0x000fe60003800200 */
[----:B0-----:R-:W-:-:S04]  /*1e40*/  DFMA R8, -R16, R6, 1 ;  /* 0x3ff000001008742b */ /* 0x001fc80000000106 */
[----:B-1----:R-:W-:-:S04]  /*1e50*/  DFMA R24, -R20, UR4, R24 ;  /* 0x0000000414187c2b */ /* 0x002fc80008000118 */
[----:B------:R-:W-:-:S04]  /*1e60*/  DFMA R8, R8, R8, R8 ;  /* 0x000000080808722b */ /* 0x000fc80000000008 */
[----:B------:R-:W-:-:S04]  /*1e70*/  DMUL R22, R22, R24 ;  /* 0x0000001816167228 */ /* 0x000fc80000000000 */
[----:B------:R-:W-:-:S06]  /*1e80*/  DFMA R8, R6, R8, R6 ;  /* 0x000000080608722b */ /* 0x000fcc0000000006 */
[----:B------:R-:W-:Y:S02]  /*1e90*/  FSETP.GEU.AND P1, PT, |R23|, 6.5827683646048100446e-37, PT ;  /* 0x036000001700780b */ /* 0x000fe40003f2e200 */
[----:B------:R-:W-:-:S08]  /*1ea0*/  DFMA R6, -R16, R8, 1 ;  /* 0x3ff000001006742b */ /* 0x000fd00000000108 */
[----:B------:R-:W-:-:S08]  /*1eb0*/  DFMA R10, R8, R6, R8 ;  /* 0x00000006080a722b */ /* 0x000fd00000000008 */
[----:B------:R-:W-:-:S08]  /*1ec0*/  DMUL R8, R10, R22 ;  /* 0x000000160a087228 */ /* 0x000fd00000000000 */
[----:B------:R-:W-:-:S08]  /*1ed0*/  DFMA R6, -R16, R8, R22 ;  /* 0x000000081006722b */ /* 0x000fd00000000116 */
[----:B------:R-:W-:-:S10]  /*1ee0*/  DFMA R8, R10, R6, R8 ;  /* 0x000000060a08722b */ /* 0x000fd40000000008 */
[----:B------:R-:W-:-:S05]  /*1ef0*/  FFMA R6, RZ, R17, R9 ;  /* 0x00000011ff067223 */ /* 0x000fca0000000009 */
[----:B------:R-:W-:-:S13]  /*1f00*/  FSETP.GT.AND P0, PT, |R6|, 1.469367938527859385e-39, PT ;  /* 0x001000000600780b */ /* 0x000fda0003f04200 */
[----:B------:R-:W-:Y:S05]  /*1f10*/  @P0 BRA P1, `(.L_x_35) ;  /* 0x00000000001c0947 */ /* 0x000fea0000800000 */
[----:B------:R-:W-:Y:S01]  /*1f20*/  IMAD.MOV.U32 R8, RZ, RZ, R22 ;  /* 0x000000ffff087224 */ /* 0x000fe200078e0016 */
[----:B------:R-:W-:Y:S01]  /*1f30*/  MOV R7, R23 ;  /* 0x0000001700077202 */ /* 0x000fe20000000f00 */
[----:B------:R-:W-:Y:S01]  /*1f40*/  IMAD.MOV.U32 R28, RZ, RZ, R16 ;  /* 0x000000ffff1c7224 */ /* 0x000fe200078e0010 */
[----:B------:R-:W-:Y:S01]  /*1f50*/  MOV R6, 0x1f80 ;  /* 0x00001f8000067802 */ /* 0x000fe20000000f00 */
[----:B------:R-:W-:-:S07]  /*1f60*/  IMAD.MOV.U32 R29, RZ, RZ, R17 ;  /* 0x000000ffff1d7224 */ /* 0x000fce00078e0011 */
[----:B------:R-:W-:Y:S05]  /*1f70*/  CALL.REL.NOINC `($__internal_0_$__cuda_sm20_div_rn_f64_full) ;  /* 0x0000001000d87944 */ /* 0x000fea0003c00000 */
[----:B------:R-:W-:-:S07]  /*1f80*/  IMAD.MOV.U32 R9, RZ, RZ, R7 ;  /* 0x000000ffff097224 */ /* 0x000fce00078e0007 */
.L_x_35:
[----:B------:R-:W-:Y:S05]  /*1f90*/  BSYNC.RECONVERGENT B2 ;  /* 0x0000000000027941 */ /* 0x000fea0003800200 */
.L_x_34:
[----:B------:R-:W0:Y:S01]  /*1fa0*/  MUFU.RCP64H R7, R17 ;  /* 0x0000001100077308 */ /* 0x000e220000001800 */
[----:B------:R-:W-:Y:S01]  /*1fb0*/  MOV R6, 0x1 ;  /* 0x0000000100067802 */ /* 0x000fe20000000f00 */
[----:B------:R-:W-:Y:S01]  /*1fc0*/  DMUL R18, R18, R24 ;  /* 0x0000001812127228 */ /* 0x000fe20000000000 */
[----:B------:R-:W-:Y:S01]  /*1fd0*/  BSSY.RECONVERGENT B2, `(.L_x_7) ;  /* 0x0000017000027945 */ /* 0x000fe20003800200 */
[----:B------:R-:W-:Y:S02]  /*1fe0*/  IMAD.MOV.U32 R22, RZ, RZ, R8 ;  /* 0x000000ffff167224 */ /* 0x000fe400078e0008 */
[----:B------:R-:W-:-:S06]  /*1ff0*/  IMAD.MOV.U32 R23, RZ, RZ, R9 ;  /* 0x000000ffff177224 */ /* 0x000fcc00078e0009 */
[----:B------:R-:W-:Y:S01]  /*2000*/  FSETP.GEU.AND P1, PT, |R19|, 6.5827683646048100446e-37, PT ;  /* 0x036000001300780b */ /* 0x000fe20003f2e200 */
[----:B0-----:R-:W-:-:S08]  /*2010*/  DFMA R10, -R16, R6, 1 ;  /* 0x3ff00000100a742b */ /* 0x001fd00000000106 */
[----:B------:R-:W-:-:S08]  /*2020*/  DFMA R10, R10, R10, R10 ;  /* 0x0000000a0a0a722b */ /* 0x000fd0000000000a */
[----:B------:R-:W-:-:S08]  /*2030*/  DFMA R10, R6, R10, R6 ;  /* 0x0000000a060a722b */ /* 0x000fd00000000006 */
        /* <DEDUP_REMOVED lines=14> */
[----:B------:R-:W-:Y:S01]  /*2120*/  IMAD.MOV.U32 R24, RZ, RZ, R8 ;  /* 0x000000ffff187224 */ /* 0x000fe200078e0008 */
[----:B------:R-:W-:-:S07]  /*2130*/  MOV R25, R7 ;  /* 0x0000000700197202 */ /* 0x000fce0000000f00 */
.L_x_36:
[----:B------:R-:W-:Y:S05]  /*2140*/  BSYNC.RECONVERGENT B2 ;  /* 0x0000000000027941 */ /* 0x000fea0003800200 */
.L_x_7:
[----:B------:R-:W-:Y:S05]  /*2150*/  BSYNC.RECONVERGENT B1 ;  /* 0x0000000000017941 */ /* 0x000fea0003800200 */
.L_x_4:
[----:B------:R-:W1:Y:S08]  /*2160*/  LDC.64 R10, c[0x0][0x3b8] ;  /* 0x0000ee00ff0a7b82 */ /* 0x000e700000000a00 */
[----:B0-----:R-:W0:Y:S08]  /*2170*/  LDC.64 R20, c[0x0][0x390] ;  /* 0x0000e400ff147b82 */ /* 0x001e300000000a00 */
[----:B------:R-:W2:Y:S01]  /*2180*/  LDC.64 R18, c[0x0][0x398] ;  /* 0x0000e600ff127b82 */ /* 0x000ea20000000a00 */
[----:B-1----:R-:W-:-:S06]  /*2190*/  IMAD.WIDE R10, R5, 0x4, R10 ;  /* 0x00000004050a7825 */ /* 0x002fcc00078e020a */
[----:B------:R-:W3:Y:S01]  /*21a0*/  LDG.E R10, desc[UR6][R10.64] ;  /* 0x000000060a0a7981 */ /* 0x000ee2000c1e1900 */
[----:B0-----:R-:W-:-:S05]  /*21b0*/  IMAD.WIDE R20, R5, 0x8, R20 ;  /* 0x0000000805147825 */ /* 0x001fca00078e0214 */
[----:B------:R0:W5:Y:S01]  /*21c0*/  LDG.E.64 R6, desc[UR6][R20.64] ;  /* 0x0000000614067981 */ /* 0x000162000c1e1b00 */
[----:B--2---:R-:W-:-:S05]  /*21d0*/  IMAD.WIDE R18, R5, 0x8, R18 ;  /* 0x0000000805127825 */ /* 0x004fca00078e0212 */
[----:B------:R0:W5:Y:S01]  /*21e0*/  LDG.E.64 R8, desc[UR6][R18.64] ;  /* 0x0000000612087981 */ /* 0x000162000c1e1b00 */
[----:B------:R-:W-:Y:S01]  /*21f0*/  BSSY.RECONVERGENT B0, `(.L_x_37) ;  /* 0x000000b000007945 */ /* 0x000fe20003800200 */
[----:B------:R-:W-:Y:S01]  /*2200*/  VIADD R13, R12, 0x1 ;  /* 0x000000010c0d7836 */ /* 0x000fe20000000000 */
[----:B---3--:R-:W-:-:S13]  /*2210*/  ISETP.NE.AND P0, PT, R10, 0x1, PT ;  /* 0x000000010a00780c */ /* 0x008fda0003f05270 */
[----:B0-----:R-:W-:Y:S05]  /*2220*/  @P0 BRA `(.L_x_38) ;  /* 0x00000000001c0947 */ /* 0x001fea0003800000 */
[----:B------:R-:W-:Y:S01]  /*2230*/  IMAD.MOV.U32 R4, RZ, RZ, RZ ;  /* 0x000000ffff047224 */ /* 0x000fe200078e00ff */
[----:B------:R-:W-:Y:S01]  /*2240*/  CS2R R2, SRZ ;  /* 0x0000000000027805 */ /* 0x000fe2000001ff00 */
[----:B------:R-:W-:Y:S01]  /*2250*/  IMAD.MOV.U32 R0, RZ, RZ, RZ ;  /* 0x000000ffff007224 */ /* 0x000fe200078e00ff */
[----:B------:R-:W-:Y:S02]  /*2260*/  CS2R R14, SRZ ;  /* 0x00000000000e7805 */ /* 0x000fe4000001ff00 */
[----:B------:R-:W-:Y:S02]  /*2270*/  CS2R R30, SRZ ;  /* 0x00000000001e7805 */ /* 0x000fe4000001ff00 */
[----:B------:R-:W-:Y:S02]  /*2280*/  CS2R R22, SRZ ;  /* 0x0000000000167805 */ /* 0x000fe4000001ff00 */
[----:B------:R-:W-:-:S07]  /*2290*/  CS2R R24, SRZ ;  /* 0x0000000000187805 */ /* 0x000fce000001ff00 */
.L_x_38:
[----:B------:R-:W-:Y:S05]  /*22a0*/  BSYNC.RECONVERGENT B0 ;  /* 0x0000000000007941 */ /* 0x000fea0003800200 */
.L_x_37:
[----:B------:R-:W0:Y:S01]  /*22b0*/  LDCU.128 UR8, c[0x0][0x3d0] ;  /* 0x00007a00ff0877ac */ /* 0x000e220008000c00 */
[----:B------:R-:W0:Y:S01]  /*22c0*/  I2F.F64 R10, R13 ;  /* 0x0000000d000a7312 */ /* 0x000e220000201c00 */
[----:B------:R-:W1:Y:S01]  /*22d0*/  LDC.64 R26, c[0x0][0x3e8] ;  /* 0x0000fa00ff1a7b82 */ /* 0x000e620000000a00 */
[----:B------:R-:W-:Y:S01]  /*22e0*/  MOV R28, 0x1 ;  /* 0x00000001001c7802 */ /* 0x000fe20000000f00 */
[----:B------:R-:W-:Y:S01]  /*22f0*/  VIADD R38, R12, 0x2 ;  /* 0x000000020c267836 */ /* 0x000fe20000000000 */
[----:B------:R-:W-:Y:S04]  /*2300*/  BSSY.RECONVERGENT B1, `(.L_x_39) ;  /* 0x0000027000017945 */ /* 0x000fe80003800200 */
[----:B------:R-:W2:Y:S01]  /*2310*/  I2F.F64 R16, R12 ;  /* 0x0000000c00107312 */ /* 0x000ea20000201c00 */
[----:B------:R-:W3:Y:S01]  /*2320*/  LDC.64 R34, c[0x0][0x3e0] ;  /* 0x0000f800ff227b82 */ /* 0x000ee20000000a00 */
[----:B0-----:R-:W-:-:S02]  /*2330*/  DMUL R10, R10, UR8 ;  /* 0x000000080a0a7c28 */ /* 0x001fc40008000000 */
[----:B--2---:R-:W-:-:S06]  /*2340*/  DMUL R16, R16, UR8 ;  /* 0x0000000810107c28 */ /* 0x004fcc0008000000 */
[----:B------:R-:W-:Y:S02]  /*2350*/  DMUL R10, R10, R10 ;  /* 0x0000000a0a0a7228 */ /* 0x000fe40000000000 */
[----:B-1----:R-:W-:-:S06]  /*2360*/  DMUL R26, R26, 0.5 ;  /* 0x3fe000001a1a7828 */ /* 0x002fcc0000000000 */
[----:B------:R-:W-:Y:S02]  /*2370*/  DFMA R16, -R16, R16, R10 ;  /* 0x000000101010722b */ /* 0x000fe4000000010a */
[----:B---3--:R-:W-:-:S06]  /*2380*/  DMUL R14, R14, R34 ;  /* 0x000000220e0e7228 */ /* 0x008fcc0000000000 */
[----:B------:R-:W-:Y:S02]  /*2390*/  DMUL R16, R16, UR10 ;  /* 0x0000000a10107c28 */ /* 0x000fe40008000000 */
[----:B-----5:R-:W-:-:S06]  /*23a0*/  DMUL R6, R14, R6 ;  /* 0x000000060e067228 */ /* 0x020fcc0000000000 */
[----:B------:R-:W-:Y:S02]  /*23b0*/  DMUL R16, R26, R16 ;  /* 0x000000101a107228 */ /* 0x000fe40000000000 */
[----:B------:R-:W-:Y:S01]  /*23c0*/  DMUL R6, R6, R8 ;  /* 0x0000000806067228 */ /* 0x000fe20000000000 */
[----:B------:R-:W0:Y:S08]  /*23d0*/  I2F.F64 R8, R38 ;  /* 0x0000002600087312 */ /* 0x000e300000201c00 */
[----:B------:R-:W1:Y:S01]  /*23e0*/  MUFU.RCP64H R29, R17 ;  /* 0x00000011001d7308 */ /* 0x000e620000001800 */
[----:B------:R-:W-:Y:S01]  /*23f0*/  FSETP.GEU.AND P1, PT, |R7|, 6.5827683646048100446e-37, PT ;  /* 0x036000000700780b */ /* 0x000fe20003f2e200 */
[----:B0-----:R-:W-:-:S08]  /*2400*/  DMUL R12, R8, UR8 ;  /* 0x00000008080c7c28 */ /* 0x001fd00008000000 */
[----:B------:R-:W-:Y:S02]  /*2410*/  DFMA R10, R12, R12, -R10 ;  /* 0x0000000c0c0a722b */ /* 0x000fe4000000080a */
[----:B-1----:R-:W-:-:S06]  /*2420*/  DFMA R32, -R16, R28, 1 ;  /* 0x3ff000001020742b */ /* 0x002fcc000000011c */
[----:B------:R-:W-:Y:S02]  /*2430*/  DMUL R10, R10, UR10 ;  /* 0x0000000a0a0a7c28 */ /* 0x000fe40008000000 */
[----:B------:R-:W-:-:S08]  /*2440*/  DFMA R32, R32, R32, R32 ;  /* 0x000000202020722b */ /* 0x000fd00000000020 */
[----:B------:R-:W-:-:S08]  /*2450*/  DFMA R32, R28, R32, R28 ;  /* 0x000000201c20722b */ /* 0x000fd0000000001c */
[----:B------:R-:W-:-:S08]  /*2460*/  DFMA R28, -R16, R32, 1 ;  /* 0x3ff00000101c742b */ /* 0x000fd00000000120 */
[----:B------:R-:W-:Y:S01]  /*2470*/  DFMA R28, R32, R28, R32 ;  /* 0x0000001c201c722b */ /* 0x000fe20000000020 */
[----:B------:R-:W0:Y:S07]  /*2480*/  LDC.64 R32, c[0x0][0x3a8] ;  /* 0x0000ea00ff207b82 */ /* 0x000e2e0000000a00 */
[----:B------:R-:W-:-:S08]  /*2490*/  DMUL R34, R6, R28 ;  /* 0x0000001c06227228 */ /* 0x000fd00000000000 */
[----:B------:R-:W-:-:S08]  /*24a0*/  DFMA R36, -R16, R34, R6 ;  /* 0x000000221024722b */ /* 0x000fd00000000106 */
[----:B------:R-:W-:Y:S01]  /*24b0*/  DFMA R8, R28, R36, R34 ;  /* 0x000000241c08722b */ /* 0x000fe20000000022 */
[----:B0-----:R-:W-:-:S09]  /*24c0*/  IMAD.WIDE R32, R4, 0x8, R32 ;  /* 0x0000000804207825 */ /* 0x001fd200078e0220 */
[----:B------:R-:W-:-:S05]  /*24d0*/  FFMA R12, RZ, R17, R9 ;  /* 0x00000011ff0c7223 */ /* 0x000fca0000000009 */
[----:B------:R-:W-:Y:S01]  /*24e0*/  FSETP.GT.AND P0, PT, |R12|, 1.469367938527859385e-39, PT ;  /* 0x001000000c00780b */ /* 0x000fe20003f04200 */
[----:B------:R-:W-:-:S12]  /*24f0*/  DMUL R12, R26, R10 ;  /* 0x0000000a1a0c7228 */ /* 0x000fd80000000000 */
[----:B------:R-:W-:Y:S05]  /*2500*/  @P0 BRA P1, `(.L_x_40) ;  /* 0x0000000000180947 */ /* 0x000fea0000800000 */
[----:B------:R-:W-:Y:S01]  /*2510*/  IMAD.MOV.U32 R8, RZ, RZ, R6 ;  /* 0x000000ffff087224 */ /* 0x000fe200078e0006 */
[----:B------:R-:W-:Y:S01]  /*2520*/  MOV R28, R16 ;  /* 0x00000010001c7202 */ /* 0x000fe20000000f00 */
[----:B------:R-:W-:Y:S01]  /*2530*/  IMAD.MOV.U32 R29, RZ, RZ, R17 ;  /* 0x000000ffff1d7224 */ /* 0x000fe200078e0011 */
[----:B------:R-:W-:-:S07]  /*2540*/  MOV R6, 0x2560 ;  /* 0x0000256000067802 */ /* 0x000fce0000000f00 */
[----:B------:R-:W-:Y:S05]  /*2550*/  CALL.REL.NOINC `($__internal_0_$__cuda_sm20_div_rn_f64_full) ;  /* 0x0000000c00607944 */ /* 0x000fea0003c00000 */
[----:B------:R-:W-:-:S07]  /*2560*/  IMAD.MOV.U32 R9, RZ, RZ, R7 ;  /* 0x000000ffff097224 */ /* 0x000fce00078e0007 */
.L_x_40:
[----:B------:R-:W-:Y:S05]  /*2570*/  BSYNC.RECONVERGENT B1 ;  /* 0x0000000000017941 */ /* 0x000fea0003800200 */
.L_x_39:
[----:B------:R0:W-:Y:S01]  /*2580*/  REDG.E.ADD.F64.RN.STRONG.GPU desc[UR6][R32.64], R8 ;  /* 0x00000008200079a6 */ /* 0x0001e2000c12ff06 */
[----:B------:R-:W1:Y:S01]  /*2590*/  MUFU.RCP64H R27, R13 ;  /* 0x0000000d001b7308 */ /* 0x000e620000001800 */
[----:B------:R-:W2:Y:S02]  /*25a0*/  LDCU.64 UR4, c[0x0][0x3e0] ;  /* 0x00007c00ff0477ac */ /* 0x000ea40008000a00 */
[----:B------:R-:W3:Y:S04]  /*25b0*/  LDG.E.64 R6, desc[UR6][R20.64] ;  /* 0x0000000614067981 */ /* 0x000ee8000c1e1b00 */
[----:B------:R-:W4:Y:S01]  /*25c0*/  LDG.E.64 R10, desc[UR6][R18.64] ;  /* 0x00000006120a7981 */ /* 0x000f22000c1e1b00 */
[----:B------:R-:W-:Y:S01]  /*25d0*/  MOV R26, 0x1 ;  /* 0x00000001001a7802 */ /* 0x000fe20000000f00 */
[----:B------:R-:W-:Y:S01]  /*25e0*/  BSSY.RECONVERGENT B1, `(.L_x_41) ;  /* 0x0000018000017945 */ /* 0x000fe20003800200 */
[----:B0-----:R-:W0:Y:S04]  /*25f0*/  LDC.64 R32, c[0x0][0x3a8] ;  /* 0x0000ea00ff207b82 */ /* 0x001e280000000a00 */
[----:B-1----:R-:W-:-:S02]  /*2600*/  DFMA R28, -R12, R26, 1 ;  /* 0x3ff000000c1c742b */ /* 0x002fc4000000011a */
[----:B--2---:R-:W-:-:S06]  /*2610*/  DMUL R30, R30, UR4 ;  /* 0x000000041e1e7c28 */ /* 0x004fcc0008000000 */
[----:B------:R-:W-:-:S08]  /*2620*/  DFMA R28, R28, R28, R28 ;  /* 0x0000001c1c1c722b */ /* 0x000fd0000000001c */
[----:B------:R-:W-:Y:S01]  /*2630*/  DFMA R28, R26, R28, R26 ;  /* 0x0000001c1a1c722b */ /* 0x000fe2000000001a */
[----:B0-----:R-:W-:-:S07]  /*2640*/  IMAD.WIDE R32, R3, 0x8, R32 ;  /* 0x0000000803207825 */ /* 0x001fce00078e0220 */
[----:B------:R-:W-:-:S08]  /*2650*/  DFMA R8, -R12, R28, 1 ;  /* 0x3ff000000c08742b */ /* 0x000fd0000000011c */
[----:B------:R-:W-:Y:S02]  /*2660*/  DFMA R8, R28, R8, R28 ;  /* 0x000000081c08722b */ /* 0x000fe4000000001c */
[----:B---3--:R-:W-:-:S08]  /*2670*/  DMUL R6, R30, R6 ;  /* 0x000000061e067228 */ /* 0x008fd00000000000 */
[----:B----4-:R-:W-:-:S08]  /*2680*/  DMUL R6, R6, R10 ;  /* 0x0000000a06067228 */ /* 0x010fd00000000000 */
[----:B------:R-:W-:Y:S02]  /*2690*/  DMUL R10, R6, R8 ;  /* 0x00000008060a7228 */ /* 0x000fe40000000000 */
[----:B------:R-:W-:-:S06]  /*26a0*/  FSETP.GEU.AND P1, PT, |R7|, 6.5827683646048100446e-37, PT ;  /* 0x036000000700780b */ /* 0x000fcc0003f2e200 */
        /* <DEDUP_REMOVED lines=8> */
[----:B------:R-:W-:-:S07]  /*2730*/  MOV R6, 0x2750 ;  /* 0x0000275000067802 */ /* 0x000fce0000000f00 */
[----:B------:R-:W-:Y:S05]  /*2740*/  CALL.REL.NOINC `($__internal_0_$__cuda_sm20_div_rn_f64_full) ;  /* 0x0000000800e47944 */ /* 0x000fea0003c00000 */
[----:B------:R-:W-:-:S07]  /*2750*/  IMAD.MOV.U32 R9, RZ, RZ, R7 ;  /* 0x000000ffff097224 */ /* 0x000fce00078e0007 */
.L_x_42:
[----:B------:R-:W-:Y:S05]  /*2760*/  BSYNC.RECONVERGENT B1 ;  /* 0x0000000000017941 */ /* 0x000fea0003800200 */
.L_x_41:
[----:B------:R0:W-:Y:S01]  /*2770*/  REDG.E.ADD.F64.RN.STRONG.GPU desc[UR6][R32.64], R8 ;  /* 0x00000008200079a6 */ /* 0x0001e2000c12ff06 */
[----:B------:R-:W1:Y:S01]  /*2780*/  MUFU.RCP64H R27, R17 ;  /* 0x00000011001b7308 */ /* 0x000e620000001800 */
[----:B------:R-:W2:Y:S02]  /*2790*/  LDCU.64 UR4, c[0x0][0x3e0] ;  /* 0x00007c00ff0477ac */ /* 0x000ea40008000a00 */
[----:B------:R-:W3:Y:S04]  /*27a0*/  LDG.E.64 R6, desc[UR6][R20.64] ;  /* 0x0000000614067981 */ /* 0x000ee8000c1e1b00 */
[----:B------:R-:W4:Y:S01]  /*27b0*/  LDG.E.64 R10, desc[UR6][R18.64] ;  /* 0x00000006120a7981 */ /* 0x000f22000c1e1b00 */
[----:B------:R-:W-:Y:S01]  /*27c0*/  IMAD.MOV.U32 R26, RZ, RZ, 0x1 ;  /* 0x00000001ff1a7424 */ /* 0x000fe200078e00ff */
        /* <DEDUP_REMOVED lines=21> */
[----:B------:R-:W-:-:S07]  /*2920*/  IMAD.MOV.U32 R29, RZ, RZ, R17 ;  /* 0x000000ffff1d7224 */ /* 0x000fce00078e0011 */
[----:B------:R-:W-:Y:S05]  /*2930*/  CALL.REL.NOINC `($__internal_0_$__cuda_sm20_div_rn_f64_full) ;  /* 0x0000000800687944 */ /* 0x000fea0003c00000 */
[----:B------:R-:W-:-:S07]  /*2940*/  MOV R9, R7 ;  /* 0x0000000700097202 */ /* 0x000fce0000000f00 */
.L_x_44:
[----:B------:R-:W-:Y:S05]  /*2950*/  BSYNC.RECONVERGENT B1 ;  /* 0x0000000000017941 */ /* 0x000fea0003800200 */
.L_x_43:
[----:B------:R0:W-:Y:S01]  /*2960*/  REDG.E.ADD.F64.RN.STRONG.GPU desc[UR6][R32.64], R8 ;  /* 0x00000008200079a6 */ /* 0x0001e2000c12ff06 */
[----:B------:R-:W1:Y:S01]  /*2970*/  MUFU.RCP64H R11, R13 ;  /* 0x0000000d000b7308 */ /* 0x000e620000001800 */
[----:B------:R-:W2:Y:S02]  /*2980*/  LDCU.64 UR4, c[0x0][0x3e0] ;  /* 0x00007c00ff0477ac */ /* 0x000ea40008000a00 */
[----:B------:R-:W3:Y:S04]  /*2990*/  LDG.E.64 R6, desc[UR6][R20.64] ;  /* 0x0000000614067981 */ /* 0x000ee8000c1e1b00 */
[----:B------:R-:W4:Y:S01]  /*29a0*/  LDG.E.64 R18, desc[UR6][R18.64] ;  /* 0x0000000612127981 */ /* 0x000f22000c1e1b00 */
[----:B------:R-:W-:Y:S01]  /*29b0*/  IMAD.MOV.U32 R10, RZ, RZ, 0x1 ;  /* 0x00000001ff0a7424 */ /* 0x000fe200078e00ff */
[----:B------:R-:W-:Y:S05]  /*29c0*/  BSSY.RECONVERGENT B1, `(.L_x_45) ;  /* 0x0000018000017945 */ /* 0x000fea0003800200 */
[----:B-1----:R-:W-:-:S02]  /*29d0*/  DFMA R26, -R12, R10, 1 ;  /* 0x3ff000000c1a742b */ /* 0x002fc4000000010a */
[----:B--2---:R-:W-:-:S06]  /*29e0*/  DMUL R24, R24, UR4 ;  /* 0x0000000418187c28 */ /* 0x004fcc0008000000 */
[----:B------:R-:W-:-:S08]  /*29f0*/  DFMA R26, R26, R26, R26 ;  /* 0x0000001a1a1a722b */ /* 0x000fd0000000001a */
[----:B------:R-:W-:-:S08]  /*2a00*/  DFMA R26, R10, R26, R10 ;  /* 0x0000001a0a1a722b */ /* 0x000fd0000000000a */
[----:B0-----:R-:W-:-:S08]  /*2a10*/  DFMA R8, -R12, R26, 1 ;  /* 0x3ff000000c08742b */ /* 0x001fd0000000011a */
[----:B------:R-:W-:Y:S02]  /*2a20*/  DFMA R26, R26, R8, R26 ;  /* 0x000000081a1a722b */ /* 0x000fe4000000001a */
[----:B---3--:R-:W-:-:S08]  /*2a30*/  DMUL R6, R24, R6 ;  /* 0x0000000618067228 */ /* 0x008fd00000000000 */
[----:B----4-:R-:W-:Y:S01]  /*2a40*/  DMUL R6, R6, R18 ;  /* 0x0000001206067228 */ /* 0x010fe20000000000 */
[----:B------:R-:W0:Y:S07]  /*2a50*/  LDC.64 R18, c[0x0][0x3a8] ;  /* 0x0000ea00ff127b82 */ /* 0x000e2e0000000a00 */
[----:B------:R-:W-:Y:S02]  /*2a60*/  DMUL R8, R26, R6 ;  /* 0x000000061a087228 */ /* 0x000fe40000000000 */
[----:B------:R-:W-:-:S06]  /*2a70*/  FSETP.GEU.AND P1, PT, |R7|, 6.5827683646048100446e-37, PT ;  /* 0x036000000700780b */ /* 0x000fcc0003f2e200 */
[----:B------:R-:W-:-:S08]  /*2a80*/  DFMA R10, -R12, R8, R6 ;  /* 0x000000080c0a722b */ /* 0x000fd00000000106 */
[----:B------:R-:W-:Y:S01]  /*2a90*/  DFMA R8, R26, R10, R8 ;  /* 0x0000000a1a08722b */ /* 0x000fe20000000008 */
[----:B0-----:R-:W-:-:S09]  /*2aa0*/  IMAD.WIDE R18, R0, 0x8, R18 ;  /* 0x0000000800127825 */ /* 0x001fd200078e0212 */
        /* <DEDUP_REMOVED lines=9> */
.L_x_46:
[----:B------:R-:W-:Y:S05]  /*2b40*/  BSYNC.RECONVERGENT B1 ;  /* 0x0000000000017941 */ /* 0x000fea0003800200 */
.L_x_45:
[----:B------:R-:W0:Y:S01]  /*2b50*/  LDC.64 R32, c[0x0][0x3a0] ;  /* 0x0000e800ff207b82 */ /* 0x000e220000000a00 */
[----:B------:R1:W-:Y:S04]  /*2b60*/  REDG.E.ADD.F64.RN.STRONG.GPU desc[UR6][R18.64], R8 ;  /* 0x00000008120079a6 */ /* 0x0003e8000c12ff06 */
[----:B------:R-:W2:Y:S01]  /*2b70*/  LDG.E.64 R6, desc[UR6][R20.64] ;  /* 0x0000000614067981 */ /* 0x000ea2000c1e1b00 */
[----:B0-----:R-:W-:-:S05]  /*2b80*/  IMAD.WIDE R32, R5, 0x8, R32 ;  /* 0x0000000805207825 */ /* 0x001fca00078e0220 */
[----:B------:R-:W3:Y:S01]  /*2b90*/  LDG.E.64 R10, desc[UR6][R32.64] ;  /* 0x00000006200a7981 */ /* 0x000ee2000c1e1b00 */
[----:B------:R-:W0:Y:S01]  /*2ba0*/  MUFU.RCP64H R27, R17 ;  /* 0x00000011001b7308 */ /* 0x000e220000001800 */
[----:B------:R-:W-:Y:S01]  /*2bb0*/  MOV R26, 0x1 ;  /* 0x00000001001a7802 */ /* 0x000fe20000000f00 */
[----:B------:R-:W-:Y:S05]  /*2bc0*/  BSSY.RECONVERGENT B1, `(.L_x_47) ;  /* 0x0000018000017945 */ /* 0x000fea0003800200 */
[----:B0-----:R-:W-:-:S08]  /*2bd0*/  DFMA R28, -R16, R26, 1 ;  /* 0x3ff00000101c742b */ /* 0x001fd0000000011a */
[----:B------:R-:W-:-:S08]  /*2be0*/  DFMA R28, R28, R28, R28 ;  /* 0x0000001c1c1c722b */ /* 0x000fd0000000001c */
[----:B------:R-:W-:-:S08]  /*2bf0*/  DFMA R28, R26, R28, R26 ;  /* 0x0000001c1a1c722b */ /* 0x000fd0000000001a */
[----:B------:R-:W-:-:S08]  /*2c00*/  DFMA R26, -R16, R28, 1 ;  /* 0x3ff00000101a742b */ /* 0x000fd0000000011c */
[----:B------:R-:W-:Y:S02]  /*2c10*/  DFMA R26, R28, R26, R28 ;  /* 0x0000001a1c1a722b */ /* 0x000fe4000000001c */
[----:B--2---:R-:W-:-:S08]  /*2c20*/  DMUL R6, R14, R6 ;  /* 0x000000060e067228 */ /* 0x004fd00000000000 */
[----:B---3--:R-:W-:Y:S01]  /*2c30*/  DMUL R14, R6, R10 ;  /* 0x0000000a060e7228 */ /* 0x008fe20000000000 */
[----:B------:R-:W0:Y:S07]  /*2c40*/  LDC.64 R10, c[0x0][0x3b0] ;  /* 0x0000ec00ff0a7b82 */ /* 0x000e2e0000000a00 */
[----:B-1----:R-:W-:Y:S02]  /*2c50*/  DMUL R8, R26, R14 ;  /* 0x0000000e1a087228 */ /* 0x002fe40000000000 */
[----:B------:R-:W-:-:S06]  /*2c60*/  FSETP.GEU.AND P1, PT, |R15|, 6.5827683646048100446e-37, PT ;  /* 0x036000000f00780b */ /* 0x000fcc0003f2e200 */
[----:B------:R-:W-:-:S08]  /*2c70*/  DFMA R6, -R16, R8, R14 ;  /* 0x000000081006722b */ /* 0x000fd0000000010e */
[----:B------:R-:W-:-:S10]  /*2c80*/  DFMA R8, R26, R6, R8 ;  /* 0x000000061a08722b */ /* 0x000fd40000000008 */
[----:B------:R-:W-:-:S05]  /*2c90*/  FFMA R5, RZ, R17, R9 ;  /* 0x00000011ff057223 */ /* 0x000fca0000000009 */
[----:B------:R-:W-:Y:S01]  /*2ca0*/  FSETP.GT.AND P0, PT, |R5|, 1.469367938527859385e-39, PT ;  /* 0x001000000500780b */ /* 0x000fe20003f04200 */
[----:B0-----:R-:W-:-:S12]  /*2cb0*/  IMAD.WIDE R4, R4, 0x8, R10 ;  /* 0x0000000804047825 */ /* 0x001fd800078e020a */
        /* <DEDUP_REMOVED lines=8> */
.L_x_48:
[----:B------:R-:W-:Y:S05]  /*2d40*/  BSYNC.RECONVERGENT B1 ;  /* 0x0000000000017941 */ /* 0x000fea0003800200 */
.L_x_47:
[----:B------:R0:W-:Y:S04]  /*2d50*/  REDG.E.ADD.F64.RN.STRONG.GPU desc[UR6][R4.64], R8 ;  /* 0x00000008040079a6 */ /* 0x0001e8000c12ff06 */
[----:B------:R-:W2:Y:S04]  /*2d60*/  LDG.E.64 R6, desc[UR6][R20.64] ;  /* 0x0000000614067981 */ /* 0x000ea8000c1e1b00 */
[----:B------:R-:W3:Y:S01]  /*2d70*/  LDG.E.64 R10, desc[UR6][R32.64] ;  /* 0x00000006200a7981 */ /* 0x000ee2000c1e1b00 */
[----:B------:R-:W1:Y:S01]  /*2d80*/  MUFU.RCP64H R15, R13 ;  /* 0x0000000d000f7308 */ /* 0x000e620000001800 */
[----:B------:R-:W-:Y:S01]  /*2d90*/  MOV R14, 0x1 ;  /* 0x00000001000e7802 */ /* 0x000fe20000000f00 */
[----:B------:R-:W-:Y:S05]  /*2da0*/  BSSY.RECONVERGENT B1, `(.L_x_49) ;  /* 0x0000017000017945 */ /* 0x000fea0003800200 */
[----:B-1----:R-:W-:-:S08]  /*2db0*/  DFMA R18, -R12, R14, 1 ;  /* 0x3ff000000c12742b */ /* 0x002fd0000000010e */
[----:B------:R-:W-:-:S08]  /*2dc0*/  DFMA R18, R18, R18, R18 ;  /* 0x000000121212722b */ /* 0x000fd00000000012 */
[----:B------:R-:W-:-:S08]  /*2dd0*/  DFMA R18, R14, R18, R14 ;  /* 0x000000120e12722b */ /* 0x000fd0000000000e */
[----:B------:R-:W-:-:S08]  /*2de0*/  DFMA R14, -R12, R18, 1 ;  /* 0x3ff000000c0e742b */ /* 0x000fd00000000112 */
[----:B------:R-:W-:Y:S02]  /*2df0*/  DFMA R14, R18, R14, R18 ;  /* 0x0000000e120e722b */ /* 0x000fe40000000012 */
[----:B--2---:R-:W-:-:S08]  /*2e00*/  DMUL R6, R30, R6 ;  /* 0x000000061e067228 */ /* 0x004fd00000000000 */
[----:B---3--:R-:W-:Y:S01]  /*2e10*/  DMUL R6, R6, R10 ;  /* 0x0000000a06067228 */ /* 0x008fe20000000000 */
[----:B------:R-:W1:Y:S07]  /*2e20*/  LDC.64 R10, c[0x0][0x3b0] ;  /* 0x0000ec00ff0a7b82 */ /* 0x000e6e0000000a00 */
[----:B0-----:R-:W-:Y:S02]  /*2e30*/  DMUL R8, R14, R6 ;  /* 0x000000060e087228 */ /* 0x001fe40000000000 */
[----:B------:R-:W-:-:S06]  /*2e40*/  FSETP.GEU.AND P1, PT, |R7|, 6.5827683646048100446e-37, PT ;  /* 0x036000000700780b */ /* 0x000fcc0003f2e200 */
[----:B------:R-:W-:-:S08]  /*2e50*/  DFMA R4, -R12, R8, R6 ;  /* 0x000000080c04722b */ /* 0x000fd00000000106 */
[----:B------:R-:W-:-:S10]  /*2e60*/  DFMA R8, R14, R4, R8 ;  /* 0x000000040e08722b */ /* 0x000fd40000000008 */
[----:B------:R-:W-:-:S05]  /*2e70*/  FFMA R4, RZ, R13, R9 ;  /* 0x0000000dff047223 */ /* 0x000fca0000000009 */
[----:B------:R-:W-:Y:S01]  /*2e80*/  FSETP.GT.AND P0, PT, |R4|, 1.469367938527859385e-39, PT ;  /* 0x001000000400780b */ /* 0x000fe20003f04200 */
[----:B-1----:R-:W-:-:S12]  /*2e90*/  IMAD.WIDE R4, R3, 0x8, R10 ;  /* 0x0000000803047825 */ /* 0x002fd800078e020a */
[----:B------:R-:W-:Y:S05]  /*2ea0*/  @P0 BRA P1, `(.L_x_50) ;  /* 0x0000000000180947 */ /* 0x000fea0000800000 */
[----:B------:R-:W-:Y:S01]  /*2eb0*/  IMAD.MOV.U32 R8, RZ, RZ, R6 ;  /* 0x000000ffff087224 */ /* 0x000fe200078e0006 */
[----:B------:R-:W-:Y:S01]  /*2ec0*/  MOV R29, R13 ;  /* 0x0000000d001d7202 */ /* 0x000fe20000000f00 */
[----:B------:R-:W-:Y:S01]  /*2ed0*/  IMAD.MOV.U32 R28, RZ, RZ, R12 ;  /* 0x000000ffff1c7224 */ /* 0x000fe200078e000c */
[----:B------:R-:W-:-:S07]  /*2ee0*/  MOV R6, 0x2f00 ;  /* 0x00002f0000067802 */ /* 0x000fce0000000f00 */
[----:B------:R-:W-:Y:S05]  /*2ef0*/  CALL.REL.NOINC `($__internal_0_$__cuda_sm20_div_rn_f64_full) ;  /* 0x0000000000f87944 */ /* 0x000fea0003c00000 */
[----:B------:R-:W-:-:S07]  /*2f00*/  IMAD.MOV.U32 R9, RZ, RZ, R7 ;  /* 0x000000ffff097224 */ /* 0x000fce00078e0007 */
.L_x_50:
[----:B------:R-:W-:Y:S05]  /*2f10*/  BSYNC.RECONVERGENT B1 ;  /* 0x0000000000017941 */ /* 0x000fea0003800200 */
.L_x_49:
[----:B------:R0:W-:Y:S04]  /*2f20*/  REDG.E.ADD.F64.RN.STRONG.GPU desc[UR6][R4.64], R8 ;  /* 0x00000008040079a6 */ /* 0x0001e8000c12ff06 */
[----:B------:R-:W2:Y:S04]  /*2f30*/  LDG.E.64 R6, desc[UR6][R20.64] ;  /* 0x0000000614067981 */ /* 0x000ea8000c1e1b00 */
[----:B------:R-:W3:Y:S01]  /*2f40*/  LDG.E.64 R10, desc[UR6][R32.64] ;  /* 0x00000006200a7981 */ /* 0x000ee2000c1e1b00 */
[----:B------:R-:W1:Y:S01]  /*2f50*/  MUFU.RCP64H R15, R17 ;  /* 0x00000011000f7308 */ /* 0x000e620000001800 */
[----:B------:R-:W-:Y:S01]  /*2f60*/  IMAD.MOV.U32 R14, RZ, RZ, 0x1 ;  /* 0x00000001ff0e7424 */ /* 0x000fe200078e00ff */
        /* <DEDUP_REMOVED lines=17> */
[----:B------:R-:W-:Y:S01]  /*3080*/  MOV R8, R6 ;  /* 0x0000000600087202 */ /* 0x000fe20000000f00 */
[----:B------:R-:W-:Y:S01]  /*3090*/  IMAD.MOV.U32 R28, RZ, RZ, R16 ;  /* 0x000000ffff1c7224 */ /* 0x000fe200078e0010 */
[----:B------:R-:W-:Y:S01]  /*30a0*/  MOV R6, 0x30d0 ;  /* 0x000030d000067802 */ /* 0x000fe20000000f00 */
[----:B------:R-:W-:-:S07]  /*30b0*/  IMAD.MOV.U32 R29, RZ, RZ, R17 ;  /* 0x000000ffff1d7224 */ /* 0x000fce00078e0011 */
[----:B------:R-:W-:Y:S05]  /*30c0*/  CALL.REL.NOINC `($__internal_0_$__cuda_sm20_div_rn_f64_full) ;  /* 0x0000000000847944 */ /* 0x000fea0003c00000 */
[----:B------:R-:W-:-:S07]  /*30d0*/  MOV R9, R7 ;  /* 0x0000000700097202 */ /* 0x000fce0000000f00 */
.L_x_52:
[----:B------:R-:W-:Y:S05]  /*30e0*/  BSYNC.RECONVERGENT B1 ;  /* 0x0000000000017941 */ /* 0x000fea0003800200 */
.L_x_51:
        /* <DEDUP_REMOVED lines=10> */
[----:B------:R-:W-:Y:S01]  /*3190*/  DFMA R10, R4, R10, R4 ;  /* 0x0000000a040a722b */ /* 0x000fe20000000004 */
[----:B------:R-:W1:Y:S01]  /*31a0*/  LDC.64 R4, c[0x0][0x3b0] ;  /* 0x0000ec00ff047b82 */ /* 0x000e620000000a00 */
[----:B--2---:R-:W-:-:S08]  /*31b0*/  DMUL R24, R24, R20 ;  /* 0x0000001418187228 */ /* 0x004fd00000000000 */
[----:B---3--:R-:W-:-:S08]  /*31c0*/  DMUL R6, R24, R32 ;  /* 0x0000002018067228 */ /* 0x008fd00000000000 */
        /* <DEDUP_REMOVED lines=14> */
.L_x_54:
[----:B------:R-:W-:Y:S05]  /*32b0*/  BSYNC.RECONVERGENT B1 ;  /* 0x0000000000017941 */ /* 0x000fea0003800200 */
.L_x_53:
[----:B------:R-:W-:Y:S01]  /*32c0*/  REDG.E.ADD.F64.RN.STRONG.GPU desc[UR6][R2.64], R8 ;  /* 0x00000008020079a6 */ /* 0x000fe2000c12ff06 */
[----:B------:R-:W-:Y:S05]  /*32d0*/  EXIT ;  /* 0x000000000000794d */ /* 0x000fea0003800000 */
        .weak           $__internal_0_$__cuda_sm20_div_rn_f64_full
        .type           $__internal_0_$__cuda_sm20_div_rn_f64_full,@function
        .size           $__internal_0_$__cuda_sm20_div_rn_f64_full,(.L_x_61 - $__internal_0_$__cuda_sm20_div_rn_f64_full)
$__internal_0_$__cuda_sm20_div_rn_f64_full:
[C---:B------:R-:W-:Y:S01]  /*32e0*/  FSETP.GEU.AND P0, PT, |R29|.reuse, 1.469367938527859385e-39, PT ;  /* 0x001000001d00780b */ /* 0x040fe20003f0e200 */
[----:B------:R-:W-:Y:S01]  /*32f0*/  IMAD.MOV.U32 R39, RZ, RZ, R7 ;  /* 0x000000ffff277224 */ /* 0x000fe200078e0007 */
[----:B------:R-:W-:Y:S01]  /*3300*/  LOP3.LUT R26, R29, 0x800fffff, RZ, 0xc0, !PT ;  /* 0x800fffff1d1a7812 */ /* 0x000fe200078ec0ff */
[----:B------:R-:W-:Y:S01]  /*3310*/  IMAD.MOV.U32 R38, RZ, RZ, R8 ;  /* 0x000000ffff267224 */ /* 0x000fe200078e0008 */
[----:B------:R-:W-:Y:S01]  /*3320*/  MOV R34, 0x1 ;  /* 0x0000000100227802 */ /* 0x000fe20000000f00 */
[----:B------:R-:W-:Y:S01]  /*3330*/  BSSY.RECONVERGENT B0, `(.L_x_55) ;  /* 0x0000059000007945 */ /* 0x000fe20003800200 */
[----:B------:R-:W-:Y:S01]  /*3340*/  LOP3.LUT R27, R26, 0x3ff00000, RZ, 0xfc, !PT ;  /* 0x3ff000001a1b7812 */ /* 0x000fe200078efcff */
[----:B------:R-:W-:Y:S01]  /*3350*/  IMAD.MOV.U32 R40, RZ, RZ, R38 ;  /* 0x000000ffff287224 */ /* 0x000fe200078e0026 */
[----:B------:R-:W-:Y:S02]  /*3360*/  MOV R26, R28 ;  /* 0x0000001c001a7202 */ /* 0x000fe40000000f00 */
[----:B------:R-:W-:-:S02]  /*3370*/  FSETP.GEU.AND P2, PT, |R39|, 1.469367938527859385e-39, PT ;  /* 0x001000002700780b */ /* 0x000fc40003f4e200 */
[----:B------:R-:W-:Y:S01]  /*3380*/  LOP3.LUT R7, R39, 0x7ff00000, RZ, 0xc0, !PT ;  /* 0x7ff0000027077812 */ /* 0x000fe200078ec0ff */
[----:B------:R-:W-:Y:S01]  /*3390*/  @!P0 DMUL R26, R28, 8.98846567431157953865e+307 ;  /* 0x7fe000001c1a8828 */ /* 0x000fe20000000000 */
[----:B------:R-:W-:-:S04]  /*33a0*/  LOP3.LUT R10, R29, 0x7ff00000, RZ, 0xc0, !PT ;  /* 0x7ff000001d0a7812 */ /* 0x000fc800078ec0ff */
[----:B------:R-:W-:Y:S01]  /*33b0*/  ISETP.GE.U32.AND P1, PT, R7, R10, PT ;  /* 0x0000000a0700720c */ /* 0x000fe20003f26070 */
[----:B------:R-:W0:Y:S04]  /*33c0*/  MUFU.RCP64H R35, R27 ;  /* 0x0000001b00237308 */ /* 0x000e280000001800 */
[----:B------:R-:W-:Y:S02]  /*33d0*/  @!P2 LOP3.LUT R8, R29, 0x7ff00000, RZ, 0xc0, !PT ;  /* 0x7ff000001d08a812 */ /* 0x000fe400078ec0ff */
[----:B------:R-:W-:Y:S02]  /*33e0*/  @!P0 LOP3.LUT R10, R27, 0x7ff00000, RZ, 0xc0, !PT ;  /* 0x7ff000001b0a8812 */ /* 0x000fe400078ec0ff */
[----:B------:R-:W-:Y:S01]  /*33f0*/  @!P2 ISETP.GE.U32.AND P3, PT, R7, R8, PT ;  /* 0x000000080700a20c */ /* 0x000fe20003f66070 */
[----:B------:R-:W-:-:S05]  /*3400*/  IMAD.MOV.U32 R8, RZ, RZ, 0x1ca00000 ;  /* 0x1ca00000ff087424 */ /* 0x000fca00078e00ff */
[C---:B------:R-:W-:Y:S02]  /*3410*/  @!P2 SEL R11, R8.reuse, 0x63400000, !P3 ;  /* 0x63400000080ba807 */ /* 0x040fe40005800000 */
[----:B------:R-:W-:Y:S01]  /*3420*/  SEL R9, R8, 0x63400000, !P1 ;  /* 0x6340000008097807 */ /* 0x000fe20004800000 */
[----:B0-----:R-:W-:Y:S01]  /*3430*/  DFMA R36, R34, -R26, 1 ;  /* 0x3ff000002224742b */ /* 0x001fe2000000081a */
[--C-:B------:R-:W-:Y:S02]  /*3440*/  @!P2 LOP3.LUT R11, R11, 0x80000000, R39.reuse, 0xf8, !PT ;  /* 0x800000000b0ba812 */ /* 0x100fe400078ef827 */
[----:B------:R-:W-:Y:S01]  /*3450*/  LOP3.LUT R41, R9, 0x800fffff, R39, 0xf8, !PT ;  /* 0x800fffff09297812 */ /* 0x000fe200078ef827 */
[----:B------:R-:W-:-:S04]  /*3460*/  IMAD.MOV.U32 R9, RZ, RZ, R7 ;  /* 0x000000ffff097224 */ /* 0x000fc800078e0007 */
[----:B------:R-:W-:-:S08]  /*3470*/  DFMA R36, R36, R36, R36 ;  /* 0x000000242424722b */ /* 0x000fd00000000024 */
[----:B------:R-:W-:Y:S01]  /*3480*/  DFMA R34, R34, R36, R34 ;  /* 0x000000242222722b */ /* 0x000fe20000000022 */
[----:B------:R-:W-:Y:S02]  /*3490*/  @!P2 LOP3.LUT R37, R11, 0x100000, RZ, 0xfc, !PT ;  /* 0x001000000b25a812 */ /* 0x000fe400078efcff */
[----:B------:R-:W-:-:S05]  /*34a0*/  @!P2 MOV R36, RZ ;  /* 0x000000ff0024a202 */ /* 0x000fca0000000f00 */
[----:B------:R-:W-:Y:S02]  /*34b0*/  DFMA R42, R34, -R26, 1 ;  /* 0x3ff00000222a742b */ /* 0x000fe4000000081a */
[----:B------:R-:W-:-:S06]  /*34c0*/  @!P2 DFMA R40, R40, 2, -R36 ;  /* 0x400000002828a82b */ /* 0x000fcc0000000824 */
[----:B------:R-:W-:-:S04]  /*34d0*/  DFMA R42, R34, R42, R34 ;  /* 0x0000002a222a722b */ /* 0x000fc80000000022 */
[----:B------:R-:W-:-:S04]  /*34e0*/  @!P2 LOP3.LUT R9, R41, 0x7ff00000, RZ, 0xc0, !PT ;  /* 0x7ff000002909a812 */ /* 0x000fc800078ec0ff */
[----:B------:R-:W-:Y:S01]  /*34f0*/  DMUL R34, R42, R40 ;  /* 0x000000282a227228 */ /* 0x000fe20000000000 */
[----:B------:R-:W-:-:S05]  /*3500*/  VIADD R11, R9, 0xffffffff ;  /* 0xffffffff090b7836 */ /* 0x000fca0000000000 */
[----:B------:R-:W-:Y:S02]  /*3510*/  ISETP.GT.U32.AND P0, PT, R11, 0x7feffffe, PT ;  /* 0x7feffffe0b00780c */ /* 0x000fe40003f04070 */
[----:B------:R-:W-:-:S08]  /*3520*/  DFMA R36, R34, -R26, R40 ;  /* 0x8000001a2224722b */ /* 0x000fd00000000028 */
[----:B------:R-:W-:Y:S01]  /*3530*/  DFMA R36, R42, R36, R34 ;  /* 0x000000242a24722b */ /* 0x000fe20000000022 */
[----:B------:R-:W-:-:S04]  /*3540*/  IADD3 R34, PT, PT, R10, -0x1, RZ ;  /* 0xffffffff0a227810 */ /* 0x000fc80007ffe0ff */
[----:B------:R-:W-:-:S13]  /*3550*/  ISETP.GT.U32.OR P0, PT, R34, 0x7feffffe, P0 ;  /* 0x7feffffe2200780c */ /* 0x000fda0000704470 */
[----:B------:R-:W-:Y:S05]  /*3560*/  @P0 BRA `(.L_x_56) ;  /* 0x0000000000740947 */ /* 0x000fea0003800000 */
[----:B------:R-:W-:-:S04]  /*3570*/  LOP3.LUT R10, R29, 0x7ff00000, RZ, 0xc0, !PT ;  /* 0x7ff000001d0a7812 */ /* 0x000fc800078ec0ff */
[CC--:B------:R-:W-:Y:S02]  /*3580*/  VIADDMNMX R9, R7.reuse, -R10.reuse, 0xb9600000, !PT ;  /* 0xb960000007097446 */ /* 0x0c0fe4000780090a */
[----:B------:R-:W-:Y:S02]  /*3590*/  ISETP.GE.U32.AND P0, PT, R7, R10, PT ;  /* 0x0000000a0700720c */ /* 0x000fe40003f06070 */
[----:B------:R-:W-:Y:S02]  /*35a0*/  VIMNMX R9, PT, PT, R9, 0x46a00000, PT ;  /* 0x46a0000009097848 */ /* 0x000fe40003fe0100 */
[----:B------:R-:W-:Y:S02]  /*35b0*/  SEL R8, R8, 0x63400000, !P0 ;  /* 0x6340000008087807 */ /* 0x000fe40004000000 */
[----:B------:R-:W-:-:S03]  /*35c0*/  MOV R10, RZ ;  /* 0x000000ff000a7202 */ /* 0x000fc60000000f00 */
[----:B------:R-:W-:-:S04]  /*35d0*/  IMAD.IADD R8, R9, 0x1, -R8 ;  /* 0x0000000109087824 */ /* 0x000fc800078e0a08 */
[----:B------:R-:W-:-:S06]  /*35e0*/  VIADD R11, R8, 0x7fe00000 ;  /* 0x7fe00000080b7836 */ /* 0x000fcc0000000000 */
[----:B------:R-:W-:-:S10]  /*35f0*/  DMUL R34, R36, R10 ;  /* 0x0000000a24227228 */ /* 0x000fd40000000000 */
[----:B------:R-:W-:-:S13]  /*3600*/  FSETP.GTU.AND P0, PT, |R35|, 1.469367938527859385e-39, PT ;  /* 0x001000002300780b */ /* 0x000fda0003f0c200 */
[----:B------:R-:W-:Y:S05]  /*3610*/  @P0 BRA `(.L_x_57) ;  /* 0x0000000000a80947 */ /* 0x000fea0003800000 */
[----:B------:R-:W-:-:S06]  /*3620*/  DFMA R26, R36, -R26, R40 ;  /* 0x8000001a241a722b */ /* 0x000fcc0000000028 */
[----:B------:R-:W-:-:S04]  /*3630*/  IMAD.MOV.U32 R26, RZ, RZ, RZ ;  /* 0x000000ffff1a7224 */ /* 0x000fc800078e00ff */
[C---:B------:R-:W-:Y:S02]  /*3640*/  FSETP.NEU.AND P0, PT, R27.reuse, RZ, PT ;  /* 0x000000ff1b00720b */ /* 0x040fe40003f0d000 */
[----:B------:R-:W-:-:S04]  /*3650*/  LOP3.LUT R28, R27, 0x80000000, R29, 0x48, !PT ;  /* 0x800000001b1c7812 */ /* 0x000fc800078e481d */
[----:B------:R-:W-:-:S07]  /*3660*/  LOP3.LUT R27, R28, R11, RZ, 0xfc, !PT ;  /* 0x0000000b1c1b7212 */ /* 0x000fce00078efcff */
[----:B------:R-:W-:Y:S05]  /*3670*/  @!P0 BRA `(.L_x_57) ;  /* 0x0000000000908947 */ /* 0x000fea0003800000 */
[----:B------:R-:W-:Y:S01]  /*3680*/  IMAD.MOV R11, RZ, RZ, -R8 ;  /* 0x000000ffff0b7224 */ /* 0x000fe200078e0a08 */
[----:B------:R-:W-:Y:S02]  /*3690*/  MOV R10, RZ ;  /* 0x000000ff000a7202 */ /* 0x000fe40000000f00 */
[----:B------:R-:W-:-:S04]  /*36a0*/  IADD3 R8, PT, PT, -R8, -0x43300000, RZ ;  /* 0xbcd0000008087810 */ /* 0x000fc80007ffe1ff */
[----:B------:R-:W-:Y:S02]  /*36b0*/  DFMA R10, R34, -R10, R36 ;  /* 0x8000000a220a722b */ /* 0x000fe40000000024 */
[----:B------:R-:W-:-:S08]  /*36c0*/  DMUL.RP R36, R36, R26 ;  /* 0x0000001a24247228 */ /* 0x000fd00000008000 */
[----:B------:R-:W-:Y:S02]  /*36d0*/  FSETP.NEU.AND P0, PT, |R11|, R8, PT ;  /* 0x000000080b00720b */ /* 0x000fe40003f0d200 */
[----:B------:R-:W-:Y:S02]  /*36e0*/  LOP3.LUT R28, R37, R28, RZ, 0x3c, !PT ;  /* 0x0000001c251c7212 */ /* 0x000fe400078e3cff */
[----:B------:R-:W-:Y:S02]  /*36f0*/  FSEL R8, R36, R34, !P0 ;  /* 0x0000002224087208 */ /* 0x000fe40004000000 */
[----:B------:R-:W-:-:S03]  /*3700*/  FSEL R9, R28, R35, !P0 ;  /* 0x000000231c097208 */ /* 0x000fc60004000000 */
[----:B------:R-:W-:Y:S02]  /*3710*/  IMAD.MOV.U32 R34, RZ, RZ, R8 ;  /* 0x000000ffff227224 */ /* 0x000fe400078e0008 */
[----:B------:R-:W-:Y:S01]  /*3720*/  IMAD.MOV.U32 R35, RZ, RZ, R9 ;  /* 0x000000ffff237224 */ /* 0x000fe200078e0009 */
[----:B------:R-:W-:Y:S06]  /*3730*/  BRA `(.L_x_57) ;  /* 0x0000000000607947 */ /* 0x000fec0003800000 */
.L_x_56:
[----:B------:R-:W-:-:S14]  /*3740*/  DSETP.NAN.AND P0, PT, R38, R38, PT ;  /* 0x000000262600722a */ /* 0x000fdc0003f08000 */
[----:B------:R-:W-:Y:S05]  /*3750*/  @P0 BRA `(.L_x_58) ;  /* 0x00000000004c0947 */ /* 0x000fea0003800000 */
[----:B------:R-:W-:-:S14]  /*3760*/  DSETP.NAN.AND P0, PT, R28, R28, PT ;  /* 0x0000001c1c00722a */ /* 0x000fdc0003f08000 */
[----:B------:R-:W-:Y:S05]  /*3770*/  @P0 BRA `(.L_x_59) ;  /* 0x0000000000340947 */ /* 0x000fea0003800000 */
[----:B------:R-:W-:Y:S01]  /*3780*/  ISETP.NE.AND P0, PT, R9, R10, PT ;  /* 0x0000000a0900720c */ /* 0x000fe20003f05270 */
[----:B------:R-:W-:Y:S01]  /*3790*/  IMAD.MOV.U32 R35, RZ, RZ, -0x80000 ;  /* 0xfff80000ff237424 */ /* 0x000fe200078e00ff */
[----:B------:R-:W-:-:S11]  /*37a0*/  MOV R34, 0x0 ;  /* 0x0000000000227802 */ /* 0x000fd60000000f00 */
[----:B------:R-:W-:Y:S05]  /*37b0*/  @!P0 BRA `(.L_x_57) ;  /* 0x0000000000408947 */ /* 0x000fea0003800000 */
[----:B------:R-:W-:Y:S02]  /*37c0*/  ISETP.NE.AND P0, PT, R9, 0x7ff00000, PT ;  /* 0x7ff000000900780c */ /* 0x000fe40003f05270 */
[----:B------:R-:W-:Y:S02]  /*37d0*/  LOP3.LUT R29, R39, 0x80000000, R29, 0x48, !PT ;  /* 0x80000000271d7812 */ /* 0x000fe400078e481d */
[----:B------:R-:W-:-:S13]  /*37e0*/  ISETP.EQ.OR P0, PT, R10, RZ, !P0 ;  /* 0x000000ff0a00720c */ /* 0x000fda0004702670 */
[----:B------:R-:W-:Y:S01]  /*37f0*/  @P0 LOP3.LUT R7, R29, 0x7ff00000, RZ, 0xfc, !PT ;  /* 0x7ff000001d070812 */ /* 0x000fe200078efcff */
[----:B------:R-:W-:Y:S01]  /*3800*/  @!P0 IMAD.MOV.U32 R34, RZ, RZ, RZ ;  /* 0x000000ffff228224 */ /* 0x000fe200078e00ff */
[----:B------:R-:W-:Y:S01]  /*3810*/  @!P0 MOV R35, R29 ;  /* 0x0000001d00238202 */ /* 0x000fe20000000f00 */
[----:B------:R-:W-:Y:S02]  /*3820*/  @P0 IMAD.MOV.U32 R34, RZ, RZ, RZ ;  /* 0x000000ffff220224 */ /* 0x000fe400078e00ff */
[----:B------:R-:W-:Y:S01]  /*3830*/  @P0 IMAD.MOV.U32 R35, RZ, RZ, R7 ;  /* 0x000000ffff230224 */ /* 0x000fe200078e0007 */
[----:B------:R-:W-:Y:S06]  /*3840*/  BRA `(.L_x_57) ;  /* 0x00000000001c7947 */ /* 0x000fec0003800000 */
.L_x_59:
[----:B------:R-:W-:Y:S02]  /*3850*/  LOP3.LUT R7, R29, 0x80000, RZ, 0xfc, !PT ;  /* 0x000800001d077812 */ /* 0x000fe400078efcff */
[----:B------:R-:W-:-:S03]  /*3860*/  MOV R34, R28 ;  /* 0x0000001c00227202 */ /* 0x000fc60000000f00 */
[----:B------:R-:W-:Y:S01]  /*3870*/  IMAD.MOV.U32 R35, RZ, RZ, R7 ;  /* 0x000000ffff237224 */ /* 0x000fe200078e0007 */
[----:B------:R-:W-:Y:S06]  /*3880*/  BRA `(.L_x_57) ;  /* 0x00000000000c7947 */ /* 0x000fec0003800000 */
.L_x_58:
[----:B------:R-:W-:Y:S01]  /*3890*/  LOP3.LUT R7, R39, 0x80000, RZ, 0xfc, !PT ;  /* 0x0008000027077812 */ /* 0x000fe200078efcff */
[----:B------:R-:W-:-:S03]  /*38a0*/  IMAD.MOV.U32 R34, RZ, RZ, R38 ;  /* 0x000000ffff227224 */ /* 0x000fc600078e0026 */
[----:B------:R-:W-:-:S07]  /*38b0*/  MOV R35, R7 ;  /* 0x0000000700237202 */ /* 0x000fce0000000f00 */
.L_x_57:
[----:B------:R-:W-:Y:S05]  /*38c0*/  BSYNC.RECONVERGENT B0 ;  /* 0x0000000000007941 */ /* 0x000fea0003800200 */
.L_x_55:
[----:B------:R-:W-:Y:S01]  /*38d0*/  MOV R10, R6 ;  /* 0x00000006000a7202 */ /* 0x000fe20000000f00 */
[----:B------:R-:W-:Y:S02]  /*38e0*/  IMAD.MOV.U32 R11, RZ, RZ, 0x0 ;  /* 0x00000000ff0b7424 */ /* 0x000fe400078e00ff */
[----:B------:R-:W-:Y:S02]  /*38f0*/  IMAD.MOV.U32 R8, RZ, RZ, R34 ;  /* 0x000000ffff087224 */ /* 0x000fe400078e0022 */
[----:B------:R-:W-:Y:S01]  /*3900*/  IMAD.MOV.U32 R7, RZ, RZ, R35 ;  /* 0x000000ffff077224 */ /* 0x000fe200078e0023 */
[----:B------:R-:W-:Y:S06]  /*3910*/  RET.REL.NODEC R10 `(_Z24processMandelbrotElementPdS_S_S_S_S_S_Piiiidddd) ;  /* 0xffffffc40ab87950 */ /* 0x000fec0003c3ffff */
.L_x_60:
[----:B------:R-:W-:-:S00]  /*3920*/  BRA `(.L_x_60) ;  /* 0xfffffffc00fc7947 */ /* 0x000fc0000383ffff */
[----:B------:R-:W-:-:S00]  /*3930*/  NOP ;  /* 0x0000000000007918 */ /* 0x000fc00000000000 */
        /* <DEDUP_REMOVED lines=12> */
.L_x_61:


//--------------------- .nv.shared.reserved.0     --------------------------
	.section	.nv.shared.reserved.0,"aw",@nobits
	.weak		__nv_reservedSMEM_offset_0_alias
	.size		__nv_reservedSMEM_offset_0_alias, 0, 64
	.other		__nv_reservedSMEM_offset_0_alias,@"STO_CUDA_RESERVED_SHARED STV_DEFAULT"
__nv_reservedSMEM_offset_0_alias:
	.zero		0
	.zero		64


//--------------------- .nv.constant0._Z24processMandelbrotElementPdS_S_S_S_S_S_Piiiidddd --------------------------
	.section	.nv.constant0._Z24processMandelbrotElementPdS_S_S_S_S_S_Piiiidddd,"a",@progbits
	.sectionflags	@""
	.align	4
.nv.constant0._Z24processMandelbrotElementPdS_S_S_S_S_S_Piiiidddd:
	.zero		1008


//--------------------- SYMBOLS --------------------------

	.type		.nv.reservedSmem.offset0,@object
	.size		.nv.reservedSmem.offset0,0x4
